	.target	sm_90a

	.elftype	@"ET_EXEC"


//--------------------- .note.nv.tkinfo           --------------------------
	.section	.note.nv.tkinfo,"",@"SHT_NOTE"
	.sectionflags	@"SHF_NOTE_NV_TKINFO"
	.tkinfo
        /*0018*/ 	.word	0x00000002
        /*0030*/ 	.string	""
        /*0030*/ 	.string	"ptxas"
        /*0030*/ 	.string	"Cuda compilation tools, release 13.0, V13.0.88"
        /*0030*/ 	.string	"Build cuda_13.0.r13.0/compiler.36424714_0"
        /*0030*/ 	.string	"-arch sm_90a -m 64 "



//--------------------- .note.nv.cuinfo           --------------------------
	.section	.note.nv.cuinfo,"",@"SHT_NOTE"
	.sectionflags	@"SHF_NOTE_NV_CUINFO"
        /*0018*/ 	.short	0x0002
        /*001a*/ 	.short	0x005a
        /*001c*/ 	.short	0x0082
	.zero		2


//--------------------- .nv.info                  --------------------------
	.section	.nv.info,"",@"SHT_CUDA_INFO"
	.align	4


	//----- nvinfo : EIATTR_REGCOUNT
	.align		4
        /*0000*/ 	.byte	0x04, 0x2f
        /*0002*/ 	.short	(.L_12 - .L_11)
	.align		4
.L_11:
        /*0004*/ 	.word	index@(_ZN7cutlass13device_kernelINS_4gemm6kernel13GemmUniversalIN4cute5tupleIJiiiiEEENS1_10collective13CollectiveMmaINS1_40MainloopSm90TmaGmmaWarpSpecializedSparseILi2ENS5_IJNS4_1CILi1EEENSA_ILi2EEESB_EEENS1_35KernelTmaWarpSpecializedCooperativeEEENS5_IJNSA_ILi128EEENSA_ILi256EEESG_EEENS_6half_tENS5_IJNS4_6LayoutINS5_IJiNS5_IJSC_iEEEiEEENS5_IJlNS5_IJSB_SC_EEElEEEEENSK_INS5_IJNS5_IJNS5_IJNSA_ILi8EEESC_NSA_ILi4EEEEEEiEEENS5_IJNS5_IJNSA_ILi16EEESC_SR_EEEiEEEiEEENS5_IJNS5_IJNS5_IJSG_SU_NSA_ILi2048EEEEEENSA_ILi8192EEEEEENS5_IJNS5_IJSB_NSA_ILi1024EEENSA_ILi32EEEEEElEEElEEEEEEEESJ_NS5_IJlSB_lEEENS4_8TiledMMAINS4_8MMA_AtomIJNS4_4SM904GMMA6SPARSE27GMMA_64x256x32_F32F16F16_SSILNS1D_5MajorE0ELS1G_0ELNS1D_7ScaleInE1ELS1H_1ELNS1D_9SparseSelE0EEEEEENSK_INS5_IJSC_SB_SB_EEENS5_IJSB_NSA_ILi0EEES1M_EEEEENS5_IJNS4_10UnderscoreES1P_S1P_EEEEENS4_23SM90_TMA_LOAD_MULTICASTENS4_14ComposedLayoutINS4_7SwizzleILi3ELi4ELi3EEENS4_25smem_sparse_ptr_flag_bitsILi2ELi16EEENSK_INS5_IJNS5_IJSB_SQ_EEENS5_IJSC_NSA_ILi64EEEEEEEEENS5_IJNS5_IJS1M_SG_EEESN_EEEEEEEvNS4_8identityENS4_13SM90_TMA_LOADENS1T_IS1V_NS4_18smem_ptr_flag_bitsILi16EEENSK_INS5_IJSQ_S1Z_EEENS5_IJS1Z_SB_EEEEEEEvS26_EENS_8epilogue10collective6detail29Sm90TmaWarpSpecializedAdapterINS2G_15DefaultEpilogueIfNS5_IJSB_llEEES2K_NS2F_6thread17LinearCombinationIfLi1EffLNS2L_9ScaleType4KindE0ELNS_15FloatRoundStyleE2EfEENS1_15EpilogueDefaultEEEEEvvEEEEvNT_6ParamsE)
        /*0008*/ 	.word	0x000000a8


	//----- nvinfo : EIATTR_FRAME_SIZE
	.align		4
.L_12:
        /*000c*/ 	.byte	0x04, 0x11
        /*000e*/ 	.short	(.L_14 - .L_13)
	.align		4
.L_13:
        /*0010*/ 	.word	index@(_ZN7cutlass13device_kernelINS_4gemm6kernel13GemmUniversalIN4cute5tupleIJiiiiEEENS1_10collective13CollectiveMmaINS1_40MainloopSm90TmaGmmaWarpSpecializedSparseILi2ENS5_IJNS4_1CILi1EEENSA_ILi2EEESB_EEENS1_35KernelTmaWarpSpecializedCooperativeEEENS5_IJNSA_ILi128EEENSA_ILi256EEESG_EEENS_6half_tENS5_IJNS4_6LayoutINS5_IJiNS5_IJSC_iEEEiEEENS5_IJlNS5_IJSB_SC_EEElEEEEENSK_INS5_IJNS5_IJNS5_IJNSA_ILi8EEESC_NSA_ILi4EEEEEEiEEENS5_IJNS5_IJNSA_ILi16EEESC_SR_EEEiEEEiEEENS5_IJNS5_IJNS5_IJSG_SU_NSA_ILi2048EEEEEENSA_ILi8192EEEEEENS5_IJNS5_IJSB_NSA_ILi1024EEENSA_ILi32EEEEEElEEElEEEEEEEESJ_NS5_IJlSB_lEEENS4_8TiledMMAINS4_8MMA_AtomIJNS4_4SM904GMMA6SPARSE27GMMA_64x256x32_F32F16F16_SSILNS1D_5MajorE0ELS1G_0ELNS1D_7ScaleInE1ELS1H_1ELNS1D_9SparseSelE0EEEEEENSK_INS5_IJSC_SB_SB_EEENS5_IJSB_NSA_ILi0EEES1M_EEEEENS5_IJNS4_10UnderscoreES1P_S1P_EEEEENS4_23SM90_TMA_LOAD_MULTICASTENS4_14ComposedLayoutINS4_7SwizzleILi3ELi4ELi3EEENS4_25smem_sparse_ptr_flag_bitsILi2ELi16EEENSK_INS5_IJNS5_IJSB_SQ_EEENS5_IJSC_NSA_ILi64EEEEEEEEENS5_IJNS5_IJS1M_SG_EEESN_EEEEEEEvNS4_8identityENS4_13SM90_TMA_LOADENS1T_IS1V_NS4_18smem_ptr_flag_bitsILi16EEENSK_INS5_IJSQ_S1Z_EEENS5_IJS1Z_SB_EEEEEEEvS26_EENS_8epilogue10collective6detail29Sm90TmaWarpSpecializedAdapterINS2G_15DefaultEpilogueIfNS5_IJSB_llEEES2K_NS2F_6thread17LinearCombinationIfLi1EffLNS2L_9ScaleType4KindE0ELNS_15FloatRoundStyleE2EfEENS1_15EpilogueDefaultEEEEEvvEEEEvNT_6ParamsE)
        /*0014*/ 	.word	0x00000000


	//----- nvinfo : EIATTR_MIN_STACK_SIZE
	.align		4
.L_14:
        /*0018*/ 	.byte	0x04, 0x12
        /*001a*/ 	.short	(.L_16 - .L_15)
	.align		4
.L_15:
        /*001c*/ 	.word	index@(_ZN7cutlass13device_kernelINS_4gemm6kernel13GemmUniversalIN4cute5tupleIJiiiiEEENS1_10collective13CollectiveMmaINS1_40MainloopSm90TmaGmmaWarpSpecializedSparseILi2ENS5_IJNS4_1CILi1EEENSA_ILi2EEESB_EEENS1_35KernelTmaWarpSpecializedCooperativeEEENS5_IJNSA_ILi128EEENSA_ILi256EEESG_EEENS_6half_tENS5_IJNS4_6LayoutINS5_IJiNS5_IJSC_iEEEiEEENS5_IJlNS5_IJSB_SC_EEElEEEEENSK_INS5_IJNS5_IJNS5_IJNSA_ILi8EEESC_NSA_ILi4EEEEEEiEEENS5_IJNS5_IJNSA_ILi16EEESC_SR_EEEiEEEiEEENS5_IJNS5_IJNS5_IJSG_SU_NSA_ILi2048EEEEEENSA_ILi8192EEEEEENS5_IJNS5_IJSB_NSA_ILi1024EEENSA_ILi32EEEEEElEEElEEEEEEEESJ_NS5_IJlSB_lEEENS4_8TiledMMAINS4_8MMA_AtomIJNS4_4SM904GMMA6SPARSE27GMMA_64x256x32_F32F16F16_SSILNS1D_5MajorE0ELS1G_0ELNS1D_7ScaleInE1ELS1H_1ELNS1D_9SparseSelE0EEEEEENSK_INS5_IJSC_SB_SB_EEENS5_IJSB_NSA_ILi0EEES1M_EEEEENS5_IJNS4_10UnderscoreES1P_S1P_EEEEENS4_23SM90_TMA_LOAD_MULTICASTENS4_14ComposedLayoutINS4_7SwizzleILi3ELi4ELi3EEENS4_25smem_sparse_ptr_flag_bitsILi2ELi16EEENSK_INS5_IJNS5_IJSB_SQ_EEENS5_IJSC_NSA_ILi64EEEEEEEEENS5_IJNS5_IJS1M_SG_EEESN_EEEEEEEvNS4_8identityENS4_13SM90_TMA_LOADENS1T_IS1V_NS4_18smem_ptr_flag_bitsILi16EEENSK_INS5_IJSQ_S1Z_EEENS5_IJS1Z_SB_EEEEEEEvS26_EENS_8epilogue10collective6detail29Sm90TmaWarpSpecializedAdapterINS2G_15DefaultEpilogueIfNS5_IJSB_llEEES2K_NS2F_6thread17LinearCombinationIfLi1EffLNS2L_9ScaleType4KindE0ELNS_15FloatRoundStyleE2EfEENS1_15EpilogueDefaultEEEEEvvEEEEvNT_6ParamsE)
        /*0020*/ 	.word	0x00000000
.L_16:


//--------------------- .nv.compat                --------------------------
	.section	.nv.compat,"",@"SHT_CUDA_COMPAT_INFO"
	.align	4
        /*0000*/ 	.byte	0x02, 0x09, 0x01, 0x00, 0x02, 0x02, 0x04, 0x00, 0x02, 0x05, 0x05, 0x00, 0x03, 0x07, 0x01, 0x01
        /*0010*/ 	.byte	0x02, 0x03, 0x01, 0x00, 0x02, 0x06, 0x01, 0x00, 0x04, 0x0b, 0x08, 0x00, 0x00, 0x00, 0x00, 0x00
        /*0020*/ 	.byte	0x00, 0x00, 0x00, 0x00


//--------------------- .nv.info._ZN7cutlass13device_kernelINS_4gemm6kernel13GemmUniversalIN4cute5tupleIJiiiiEEENS1_10collective13CollectiveMmaINS1_40MainloopSm90TmaGmmaWarpSpecializedSparseILi2ENS5_IJNS4_1CILi1EEENSA_ILi2EEESB_EEENS1_35KernelTmaWarpSpecializedCooperativeEEENS5_IJNSA_ILi128EEENSA_ILi256EEESG_EEENS_6half_tENS5_IJNS4_6LayoutINS5_IJiNS5_IJSC_iEEEiEEENS5_IJlNS5_IJSB_SC_EEElEEEEENSK_INS5_IJNS5_IJNS5_IJNSA_ILi8EEESC_NSA_ILi4EEEEEEiEEENS5_IJNS5_IJNSA_ILi16EEESC_SR_EEEiEEEiEEENS5_IJNS5_IJNS5_IJSG_SU_NSA_ILi2048EEEEEENSA_ILi8192EEEEEENS5_IJNS5_IJSB_NSA_ILi1024EEENSA_ILi32EEEEEElEEElEEEEEEEESJ_NS5_IJlSB_lEEENS4_8TiledMMAINS4_8MMA_AtomIJNS4_4SM904GMMA6SPARSE27GMMA_64x256x32_F32F16F16_SSILNS1D_5MajorE0ELS1G_0ELNS1D_7ScaleInE1ELS1H_1ELNS1D_9SparseSelE0EEEEEENSK_INS5_IJSC_SB_SB_EEENS5_IJSB_NSA_ILi0EEES1M_EEEEENS5_IJNS4_10UnderscoreES1P_S1P_EEEEENS4_23SM90_TMA_LOAD_MULTICASTENS4_14ComposedLayoutINS4_7SwizzleILi3ELi4ELi3EEENS4_25smem_sparse_ptr_flag_bitsILi2ELi16EEENSK_INS5_IJNS5_IJSB_SQ_EEENS5_IJSC_NSA_ILi64EEEEEEEEENS5_IJNS5_IJS1M_SG_EEESN_EEEEEEEvNS4_8identityENS4_13SM90_TMA_LOADENS1T_IS1V_NS4_18smem_ptr_flag_bitsILi16EEENSK_INS5_IJSQ_S1Z_EEENS5_IJS1Z_SB_EEEEEEEvS26_EENS_8epilogue10collective6detail29Sm90TmaWarpSpecializedAdapterINS2G_15DefaultEpilogueIfNS5_IJSB_llEEES2K_NS2F_6thread17LinearCombinationIfLi1EffLNS2L_9ScaleType4KindE0ELNS_15FloatRoundStyleE2EfEENS1_15EpilogueDefaultEEEEEvvEEEEvNT_6ParamsE --------------------------
	.section	.nv.info._ZN7cutlass13device_kernelINS_4gemm6kernel13GemmUniversalIN4cute5tupleIJiiiiEEENS1_10collective13CollectiveMmaINS1_40MainloopSm90TmaGmmaWarpSpecializedSparseILi2ENS5_IJNS4_1CILi1EEENSA_ILi2EEESB_EEENS1_35KernelTmaWarpSpecializedCooperativeEEENS5_IJNSA_ILi128EEENSA_ILi256EEESG_EEENS_6half_tENS5_IJNS4_6LayoutINS5_IJiNS5_IJSC_iEEEiEEENS5_IJlNS5_IJSB_SC_EEElEEEEENSK_INS5_IJNS5_IJNS5_IJNSA_ILi8EEESC_NSA_ILi4EEEEEEiEEENS5_IJNS5_IJNSA_ILi16EEESC_SR_EEEiEEEiEEENS5_IJNS5_IJNS5_IJSG_SU_NSA_ILi2048EEEEEENSA_ILi8192EEEEEENS5_IJNS5_IJSB_NSA_ILi1024EEENSA_ILi32EEEEEElEEElEEEEEEEESJ_NS5_IJlSB_lEEENS4_8TiledMMAINS4_8MMA_AtomIJNS4_4SM904GMMA6SPARSE27GMMA_64x256x32_F32F16F16_SSILNS1D_5MajorE0ELS1G_0ELNS1D_7ScaleInE1ELS1H_1ELNS1D_9SparseSelE0EEEEEENSK_INS5_IJSC_SB_SB_EEENS5_IJSB_NSA_ILi0EEES1M_EEEEENS5_IJNS4_10UnderscoreES1P_S1P_EEEEENS4_23SM90_TMA_LOAD_MULTICASTENS4_14ComposedLayoutINS4_7SwizzleILi3ELi4ELi3EEENS4_25smem_sparse_ptr_flag_bitsILi2ELi16EEENSK_INS5_IJNS5_IJSB_SQ_EEENS5_IJSC_NSA_ILi64EEEEEEEEENS5_IJNS5_IJS1M_SG_EEESN_EEEEEEEvNS4_8identityENS4_13SM90_TMA_LOADENS1T_IS1V_NS4_18smem_ptr_flag_bitsILi16EEENSK_INS5_IJSQ_S1Z_EEENS5_IJS1Z_SB_EEEEEEEvS26_EENS_8epilogue10collective6detail29Sm90TmaWarpSpecializedAdapterINS2G_15DefaultEpilogueIfNS5_IJSB_llEEES2K_NS2F_6thread17LinearCombinationIfLi1EffLNS2L_9ScaleType4KindE0ELNS_15FloatRoundStyleE2EfEENS1_15EpilogueDefaultEEEEEvvEEEEvNT_6ParamsE,"",@"SHT_CUDA_INFO"
	.sectionflags	@""
	.align	4


	//----- nvinfo : EIATTR_CUDA_API_VERSION
	.align		4
        /*0000*/ 	.byte	0x04, 0x37
        /*0002*/ 	.short	(.L_18 - .L_17)
.L_17:
        /*0004*/ 	.word	0x00000082


	//----- nvinfo : EIATTR_KPARAM_INFO
	.align		4
.L_18:
        /*0008*/ 	.byte	0x04, 0x17
        /*000a*/ 	.short	(.L_20 - .L_19)
.L_19:
        /*000c*/ 	.word	0x00000000
        /*0010*/ 	.short	0x0000
        /*0012*/ 	.short	0x0070
        /*0014*/ 	.byte	0x00, 0xf0, 0x01, 0x14


	//----- nvinfo : EIATTR_SPARSE_MMA_MASK
	.align		4
.L_20:
        /*0018*/ 	.byte	0x03, 0x50
        /*001a*/ 	.short	0x0002


	//----- nvinfo : EIATTR_MAXREG_COUNT
	.align		4
        /*001c*/ 	.byte	0x03, 0x1b
        /*001e*/ 	.short	0x00a8


	//----- nvinfo : EIATTR_NUM_BARRIERS
	.align		4
        /*0020*/ 	.byte	0x02, 0x4c
        /*0022*/ 	.byte	0x01
	.zero		1


	//----- nvinfo : EIATTR_MERCURY_ISA_VERSION
	.align		4
        /*0024*/ 	.byte	0x03, 0x5f
        /*0026*/ 	.short	0x0101


	//----- nvinfo : EIATTR_INT_WARP_WIDE_INSTR_OFFSETS
	.align		4
        /*0028*/ 	.byte	0x04, 0x31
        /*002a*/ 	.short	(.L_22 - .L_21)


	//   ....[0]....
.L_21:
        /*002c*/ 	.word	0x00000460


	//   ....[1]....
        /*0030*/ 	.word	0x00000480


	//   ....[2]....
        /*0034*/ 	.word	0x00000620


	//----- nvinfo : EIATTR_COOP_GROUP_MASK_REGIDS
	.align		4
.L_22:
        /*0038*/ 	.byte	0x04, 0x29
        /*003a*/ 	.short	(.L_24 - .L_23)


	//   ....[0]....
.L_23:
        /*003c*/ 	.word	0xffffffff


	//   ....[1]....
        /*0040*/ 	.word	0xffffffff


	//   ....[2]....
        /*0044*/ 	.word	0xffffffff


	//   ....[3]....
        /*0048*/ 	.word	0xffffffff


	//   ....[4]....
        /*004c*/ 	.word	0xffffffff


	//   ....[5]....
        /*0050*/ 	.word	0xffffffff


	//----- nvinfo : EIATTR_COOP_GROUP_INSTR_OFFSETS
	.align		4
.L_24:
        /*0054*/ 	.byte	0x04, 0x28
        /*0056*/ 	.short	(.L_26 - .L_25)


	//   ....[0]....
.L_25:
        /*0058*/ 	.word	0x00000060


	//   ....[1]....
        /*005c*/ 	.word	0x00000070


	//   ....[2]....
        /*0060*/ 	.word	0x00000160


	//   ....[3]....
        /*0064*/ 	.word	0x000002b0


	//   ....[4]....
        /*0068*/ 	.word	0x00000760


	//   ....[5]....
        /*006c*/ 	.word	0x000011e0


	//----- nvinfo : EIATTR_REG_RECONFIG
	.align		4
.L_26:
        /*0070*/ 	.byte	0x01, 0x54
	.zero		2


	//----- nvinfo : EIATTR_MBARRIER_INSTR_OFFSETS
	.align		4
        /*0074*/ 	.byte	0x04, 0x39
        /*0076*/ 	.short	(.L_28 - .L_27)


	//   ....[0]....
.L_27:
        /*0078*/ 	.word	0x00000260
        /*007c*/ 	.word	0x000000ff
        /*0080*/ 	.word	0x00000000
        /*0084*/ 	.short	0x0100
        /*0086*/ 	.byte	0x08
	.zero		1


	//   ....[1]....
        /*0088*/ 	.word	0x00000270
        /*008c*/ 	.word	0x000000ff
        /*0090*/ 	.word	0x00000010
        /*0094*/ 	.short	0x0100
        /*0096*/ 	.byte	0x08
	.zero		1


	//   ....[2]....
        /*0098*/ 	.word	0x00000280
        /*009c*/ 	.word	0x000000ff
        /*00a0*/ 	.word	0x00000008
        /*00a4*/ 	.short	0x0100
        /*00a6*/ 	.byte	0x08
	.zero		1


	//   ....[3]....
        /*00a8*/ 	.word	0x00000290
        /*00ac*/ 	.word	0x000000ff
        /*00b0*/ 	.word	0x00000018
        /*00b4*/ 	.short	0x0100
        /*00b6*/ 	.byte	0x08
	.zero		1


	//   ....[4]....
        /*00b8*/ 	.word	0x000006b0
        /*00bc*/ 	.word	0x000000ff
        /*00c0*/ 	.word	0x00000030
        /*00c4*/ 	.short	0x0100
        /*00c6*/ 	.byte	0x06
	.zero		1


	//   ....[5]....
        /*00c8*/ 	.word	0x00000710
        /*00cc*/ 	.word	0x000000ff
        /*00d0*/ 	.word	0x00000038
        /*00d4*/ 	.short	0x0100
        /*00d6*/ 	.byte	0x06
	.zero		1


	//   ....[6]....
        /*00d8*/ 	.word	0x00001720
        /*00dc*/ 	.word	0x000000ff
        /*00e0*/ 	.word	0x00000000
        /*00e4*/ 	.short	0x010a
        /*00e6*/ 	.byte	0x08
	.zero		1


	//   ....[7]....
        /*00e8*/ 	.word	0x000017f0
        /*00ec*/ 	.word	0x000000ff
        /*00f0*/ 	.word	0x00000000
        /*00f4*/ 	.short	0x010a
        /*00f6*/ 	.byte	0x08
	.zero		1


	//   ....[8]....
        /*00f8*/ 	.word	0x00001a80
        /*00fc*/ 	.word	0x0000000e
        /*0100*/ 	.word	0x00000000
        /*0104*/ 	.short	0x0101
        /*0106*/ 	.byte	0x3f
	.zero		1


	//   ....[9]....
        /*0108*/ 	.word	0x0000c050
        /*010c*/ 	.word	0x00000017
        /*0110*/ 	.word	0x00000010
        /*0114*/ 	.short	0x010a
        /*0116*/ 	.byte	0x3f
	.zero		1


	//   ....[10]....
        /*0118*/ 	.word	0x0000c530
        /*011c*/ 	.word	0x00000007
        /*0120*/ 	.word	0x00000038
        /*0124*/ 	.short	0x0101
        /*0126*/ 	.byte	0x3f
	.zero		1


	//   ....[11]....
        /*0128*/ 	.word	0x0000cc30
        /*012c*/ 	.word	0x00000007
        /*0130*/ 	.word	0x00000000
        /*0134*/ 	.short	0x010a
        /*0136*/ 	.byte	0x3f
	.zero		1


	//   ....[12]....
        /*0138*/ 	.word	0x0000ccb0
        /*013c*/ 	.word	0x00000003
        /*0140*/ 	.word	0x00000000
        /*0144*/ 	.short	0x010a
        /*0146*/ 	.byte	0x3f
	.zero		1


	//   ....[13]....
        /*0148*/ 	.word	0x0000cd20
        /*014c*/ 	.word	0x0000000f
        /*0150*/ 	.word	0x00000000
        /*0154*/ 	.short	0x010a
        /*0156*/ 	.byte	0x3f
	.zero		1


	//   ....[14]....
        /*0158*/ 	.word	0x0000cdf0
        /*015c*/ 	.word	0x00000017
        /*0160*/ 	.word	0x00000010
        /*0164*/ 	.short	0x010a
        /*0166*/ 	.byte	0x3f
	.zero		1


	//   ....[15]....
        /*0168*/ 	.word	0x0000cec0
        /*016c*/ 	.word	0x00000007
        /*0170*/ 	.word	0x00000000
        /*0174*/ 	.short	0x010a
        /*0176*/ 	.byte	0x3f
	.zero		1


	//----- nvinfo : EIATTR_NUM_MBARRIERS
	.align		4
.L_28:
        /*0178*/ 	.byte	0x03, 0x38
        /*017a*/ 	.short	0x0006


	//----- nvinfo : EIATTR_EXIT_INSTR_OFFSETS
	.align		4
        /*017c*/ 	.byte	0x04, 0x1c
        /*017e*/ 	.short	(.L_30 - .L_29)


	//   ....[0]....
.L_29:
        /*0180*/ 	.word	0x000008c0


	//   ....[1]....
        /*0184*/ 	.word	0x000010b0


	//   ....[2]....
        /*0188*/ 	.word	0x0000b710


	//   ....[3]....
        /*018c*/ 	.word	0x0000bc60


	//   ....[4]....
        /*0190*/ 	.word	0x0000cd00


	//----- nvinfo : EIATTR_MAX_THREADS
	.align		4
.L_30:
        /*0194*/ 	.byte	0x04, 0x05
        /*0196*/ 	.short	(.L_32 - .L_31)
.L_31:
        /*0198*/ 	.word	0x00000180
        /*019c*/ 	.word	0x00000001
        /*01a0*/ 	.word	0x00000001


	//----- nvinfo : EIATTR_CRS_STACK_SIZE
	.align		4
.L_32:
        /*01a4*/ 	.byte	0x04, 0x1e
        /*01a6*/ 	.short	(.L_34 - .L_33)
.L_33:
        /*01a8*/ 	.word	0x00000000


	//----- nvinfo : EIATTR_CBANK_PARAM_SIZE
	.align		4
.L_34:
        /*01ac*/ 	.byte	0x03, 0x19
        /*01ae*/ 	.short	0x0570


	//----- nvinfo : EIATTR_PARAM_CBANK
	.align		4
        /*01b0*/ 	.byte	0x04, 0x0a
        /*01b2*/ 	.short	(.L_36 - .L_35)
	.align		4
.L_35:
        /*01b4*/ 	.word	index@(.nv.constant0._ZN7cutlass13device_kernelINS_4gemm6kernel13GemmUniversalIN4cute5tupleIJiiiiEEENS1_10collective13CollectiveMmaINS1_40MainloopSm90TmaGmmaWarpSpecializedSparseILi2ENS5_IJNS4_1CILi1EEENSA_ILi2EEESB_EEENS1_35KernelTmaWarpSpecializedCooperativeEEENS5_IJNSA_ILi128EEENSA_ILi256EEESG_EEENS_6half_tENS5_IJNS4_6LayoutINS5_IJiNS5_IJSC_iEEEiEEENS5_IJlNS5_IJSB_SC_EEElEEEEENSK_INS5_IJNS5_IJNS5_IJNSA_ILi8EEESC_NSA_ILi4EEEEEEiEEENS5_IJNS5_IJNSA_ILi16EEESC_SR_EEEiEEEiEEENS5_IJNS5_IJNS5_IJSG_SU_NSA_ILi2048EEEEEENSA_ILi8192EEEEEENS5_IJNS5_IJSB_NSA_ILi1024EEENSA_ILi32EEEEEElEEElEEEEEEEESJ_NS5_IJlSB_lEEENS4_8TiledMMAINS4_8MMA_AtomIJNS4_4SM904GMMA6SPARSE27GMMA_64x256x32_F32F16F16_SSILNS1D_5MajorE0ELS1G_0ELNS1D_7ScaleInE1ELS1H_1ELNS1D_9SparseSelE0EEEEEENSK_INS5_IJSC_SB_SB_EEENS5_IJSB_NSA_ILi0EEES1M_EEEEENS5_IJNS4_10UnderscoreES1P_S1P_EEEEENS4_23SM90_TMA_LOAD_MULTICASTENS4_14ComposedLayoutINS4_7SwizzleILi3ELi4ELi3EEENS4_25smem_sparse_ptr_flag_bitsILi2ELi16EEENSK_INS5_IJNS5_IJSB_SQ_EEENS5_IJSC_NSA_ILi64EEEEEEEEENS5_IJNS5_IJS1M_SG_EEESN_EEEEEEEvNS4_8identityENS4_13SM90_TMA_LOADENS1T_IS1V_NS4_18smem_ptr_flag_bitsILi16EEENSK_INS5_IJSQ_S1Z_EEENS5_IJS1Z_SB_EEEEEEEvS26_EENS_8epilogue10collective6detail29Sm90TmaWarpSpecializedAdapterINS2G_15DefaultEpilogueIfNS5_IJSB_llEEES2K_NS2F_6thread17LinearCombinationIfLi1EffLNS2L_9ScaleType4KindE0ELNS_15FloatRoundStyleE2EfEENS1_15EpilogueDefaultEEEEEvvEEEEvNT_6ParamsE)
        /*01b8*/ 	.short	0x0210
        /*01ba*/ 	.short	0x0570


	//----- nvinfo : EIATTR_SW_WAR
	.align		4
.L_36:
        /*01bc*/ 	.byte	0x04, 0x36
        /*01be*/ 	.short	(.L_38 - .L_37)
.L_37:
        /*01c0*/ 	.word	0x00000008
.L_38:


//--------------------- .nv.callgraph             --------------------------
	.section	.nv.callgraph,"",@"SHT_CUDA_CALLGRAPH"
	.align	4
	.sectionentsize	8
	.align		4
        /*0000*/ 	.word	0x00000000
	.align		4
        /*0004*/ 	.word	0xffffffff
	.align		4
        /*0008*/ 	.word	0x00000000
	.align		4
        /*000c*/ 	.word	0xfffffffe
	.align		4
        /*0010*/ 	.word	0x00000000
	.align		4
        /*0014*/ 	.word	0xfffffffd
	.align		4
        /*0018*/ 	.word	0x00000000
	.align		4
        /*001c*/ 	.word	0xfffffffc


//--------------------- .nv.constant4             --------------------------
	.section	.nv.constant4,"a",@progbits
	.align	8
	.align		8
.nv.constant4:
        /*0000*/ 	.dword	_ZN39_INTERNAL_317b1e3b_4_k_cu_670f97a4_32254cuda3std3__45__cpo5beginE
	.align		8
        /*0008*/ 	.dword	_ZN39_INTERNAL_317b1e3b_4_k_cu_670f97a4_32254cuda3std3__45__cpo3endE
	.align		8
        /*0010*/ 	.dword	_ZN39_INTERNAL_317b1e3b_4_k_cu_670f97a4_32254cuda3std3__45__cpo6cbeginE
	.align		8
        /*0018*/ 	.dword	_ZN39_INTERNAL_317b1e3b_4_k_cu_670f97a4_32254cuda3std3__45__cpo4cendE
	.align		8
        /*0020*/ 	.dword	_ZN39_INTERNAL_317b1e3b_4_k_cu_670f97a4_32254cuda3std3__441_GLOBAL__N__317b1e3b_4_k_cu_670f97a4_32256ignoreE
	.align		8
        /*0028*/ 	.dword	_ZN39_INTERNAL_317b1e3b_4_k_cu_670f97a4_32254cuda3std3__419piecewise_constructE
	.align		8
        /*0030*/ 	.dword	_ZN39_INTERNAL_317b1e3b_4_k_cu_670f97a4_32254cuda3std3__48in_placeE
	.align		8
        /*0038*/ 	.dword	_ZN39_INTERNAL_317b1e3b_4_k_cu_670f97a4_32254cuda3std6ranges3__45__cpo4swapE
	.align		8
        /*0040*/ 	.dword	_ZN39_INTERNAL_317b1e3b_4_k_cu_670f97a4_32254cuda3std6ranges3__45__cpo9iter_moveE
	.align		8
        /*0048*/ 	.dword	_ZN39_INTERNAL_317b1e3b_4_k_cu_670f97a4_32254cute7productE
	.align		8
        /*0050*/ 	.dword	_ZN39_INTERNAL_317b1e3b_4_k_cu_670f97a4_32254cute1_E


//--------------------- .text._ZN7cutlass13device_kernelINS_4gemm6kernel13GemmUniversalIN4cute5tupleIJiiiiEEENS1_10collective13CollectiveMmaINS1_40MainloopSm90TmaGmmaWarpSpecializedSparseILi2ENS5_IJNS4_1CILi1EEENSA_ILi2EEESB_EEENS1_35KernelTmaWarpSpecializedCooperativeEEENS5_IJNSA_ILi128EEENSA_ILi256EEESG_EEENS_6half_tENS5_IJNS4_6LayoutINS5_IJiNS5_IJSC_iEEEiEEENS5_IJlNS5_IJSB_SC_EEElEEEEENSK_INS5_IJNS5_IJNS5_IJNSA_ILi8EEESC_NSA_ILi4EEEEEEiEEENS5_IJNS5_IJNSA_ILi16EEESC_SR_EEEiEEEiEEENS5_IJNS5_IJNS5_IJSG_SU_NSA_ILi2048EEEEEENSA_ILi8192EEEEEENS5_IJNS5_IJSB_NSA_ILi1024EEENSA_ILi32EEEEEElEEElEEEEEEEESJ_NS5_IJlSB_lEEENS4_8TiledMMAINS4_8MMA_AtomIJNS4_4SM904GMMA6SPARSE27GMMA_64x256x32_F32F16F16_SSILNS1D_5MajorE0ELS1G_0ELNS1D_7ScaleInE1ELS1H_1ELNS1D_9SparseSelE0EEEEEENSK_INS5_IJSC_SB_SB_EEENS5_IJSB_NSA_ILi0EEES1M_EEEEENS5_IJNS4_10UnderscoreES1P_S1P_EEEEENS4_23SM90_TMA_LOAD_MULTICASTENS4_14ComposedLayoutINS4_7SwizzleILi3ELi4ELi3EEENS4_25smem_sparse_ptr_flag_bitsILi2ELi16EEENSK_INS5_IJNS5_IJSB_SQ_EEENS5_IJSC_NSA_ILi64EEEEEEEEENS5_IJNS5_IJS1M_SG_EEESN_EEEEEEEvNS4_8identityENS4_13SM90_TMA_LOADENS1T_IS1V_NS4_18smem_ptr_flag_bitsILi16EEENSK_INS5_IJSQ_S1Z_EEENS5_IJS1Z_SB_EEEEEEEvS26_EENS_8epilogue10collective6detail29Sm90TmaWarpSpecializedAdapterINS2G_15DefaultEpilogueIfNS5_IJSB_llEEES2K_NS2F_6thread17LinearCombinationIfLi1EffLNS2L_9ScaleType4KindE0ELNS_15FloatRoundStyleE2EfEENS1_15EpilogueDefaultEEEEEvvEEEEvNT_6ParamsE --------------------------
	.section	.text._ZN7cutlass13device_kernelINS_4gemm6kernel13GemmUniversalIN4cute5tupleIJiiiiEEENS1_10collective13CollectiveMmaINS1_40MainloopSm90TmaGmmaWarpSpecializedSparseILi2ENS5_IJNS4_1CILi1EEENSA_ILi2EEESB_EEENS1_35KernelTmaWarpSpecializedCooperativeEEENS5_IJNSA_ILi128EEENSA_ILi256EEESG_EEENS_6half_tENS5_IJNS4_6LayoutINS5_IJiNS5_IJSC_iEEEiEEENS5_IJlNS5_IJSB_SC_EEElEEEEENSK_INS5_IJNS5_IJNS5_IJNSA_ILi8EEESC_NSA_ILi4EEEEEEiEEENS5_IJNS5_IJNSA_ILi16EEESC_SR_EEEiEEEiEEENS5_IJNS5_IJNS5_IJSG_SU_NSA_ILi2048EEEEEENSA_ILi8192EEEEEENS5_IJNS5_IJSB_NSA_ILi1024EEENSA_ILi32EEEEEElEEElEEEEEEEESJ_NS5_IJlSB_lEEENS4_8TiledMMAINS4_8MMA_AtomIJNS4_4SM904GMMA6SPARSE27GMMA_64x256x32_F32F16F16_SSILNS1D_5MajorE0ELS1G_0ELNS1D_7ScaleInE1ELS1H_1ELNS1D_9SparseSelE0EEEEEENSK_INS5_IJSC_SB_SB_EEENS5_IJSB_NSA_ILi0EEES1M_EEEEENS5_IJNS4_10UnderscoreES1P_S1P_EEEEENS4_23SM90_TMA_LOAD_MULTICASTENS4_14ComposedLayoutINS4_7SwizzleILi3ELi4ELi3EEENS4_25smem_sparse_ptr_flag_bitsILi2ELi16EEENSK_INS5_IJNS5_IJSB_SQ_EEENS5_IJSC_NSA_ILi64EEEEEEEEENS5_IJNS5_IJS1M_SG_EEESN_EEEEEEEvNS4_8identityENS4_13SM90_TMA_LOADENS1T_IS1V_NS4_18smem_ptr_flag_bitsILi16EEENSK_INS5_IJSQ_S1Z_EEENS5_IJS1Z_SB_EEEEEEEvS26_EENS_8epilogue10collective6detail29Sm90TmaWarpSpecializedAdapterINS2G_15DefaultEpilogueIfNS5_IJSB_llEEES2K_NS2F_6thread17LinearCombinationIfLi1EffLNS2L_9ScaleType4KindE0ELNS_15FloatRoundStyleE2EfEENS1_15EpilogueDefaultEEEEEvvEEEEvNT_6ParamsE,"ax",@progbits
	.align	128
.text._ZN7cutlass13device_kernelINS_4gemm6kernel13GemmUniversalIN4cute5tupleIJiiiiEEENS1_10collective13CollectiveMmaINS1_40MainloopSm90TmaGmmaWarpSpecializedSparseILi2ENS5_IJNS4_1CILi1EEENSA_ILi2EEESB_EEENS1_35KernelTmaWarpSpecializedCooperativeEEENS5_IJNSA_ILi128EEENSA_ILi256EEESG_EEENS_6half_tENS5_IJNS4_6LayoutINS5_IJiNS5_IJSC_iEEEiEEENS5_IJlNS5_IJSB_SC_EEElEEEEENSK_INS5_IJNS5_IJNS5_IJNSA_ILi8EEESC_NSA_ILi4EEEEEEiEEENS5_IJNS5_IJNSA_ILi16EEESC_SR_EEEiEEEiEEENS5_IJNS5_IJNS5_IJSG_SU_NSA_ILi2048EEEEEENSA_ILi8192EEEEEENS5_IJNS5_IJSB_NSA_ILi1024EEENSA_ILi32EEEEEElEEElEEEEEEEESJ_NS5_IJlSB_lEEENS4_8TiledMMAINS4_8MMA_AtomIJNS4_4SM904GMMA6SPARSE27GMMA_64x256x32_F32F16F16_SSILNS1D_5MajorE0ELS1G_0ELNS1D_7ScaleInE1ELS1H_1ELNS1D_9SparseSelE0EEEEEENSK_INS5_IJSC_SB_SB_EEENS5_IJSB_NSA_ILi0EEES1M_EEEEENS5_IJNS4_10UnderscoreES1P_S1P_EEEEENS4_23SM90_TMA_LOAD_MULTICASTENS4_14ComposedLayoutINS4_7SwizzleILi3ELi4ELi3EEENS4_25smem_sparse_ptr_flag_bitsILi2ELi16EEENSK_INS5_IJNS5_IJSB_SQ_EEENS5_IJSC_NSA_ILi64EEEEEEEEENS5_IJNS5_IJS1M_SG_EEESN_EEEEEEEvNS4_8identityENS4_13SM90_TMA_LOADENS1T_IS1V_NS4_18smem_ptr_flag_bitsILi16EEENSK_INS5_IJSQ_S1Z_EEENS5_IJS1Z_SB_EEEEEEEvS26_EENS_8epilogue10collective6detail29Sm90TmaWarpSpecializedAdapterINS2G_15DefaultEpilogueIfNS5_IJSB_llEEES2K_NS2F_6thread17LinearCombinationIfLi1EffLNS2L_9ScaleType4KindE0ELNS_15FloatRoundStyleE2EfEENS1_15EpilogueDefaultEEEEEvvEEEEvNT_6ParamsE:
        .type           _ZN7cutlass13device_kernelINS_4gemm6kernel13GemmUniversalIN4cute5tupleIJiiiiEEENS1_10collective13CollectiveMmaINS1_40MainloopSm90TmaGmmaWarpSpecializedSparseILi2ENS5_IJNS4_1CILi1EEENSA_ILi2EEESB_EEENS1_35KernelTmaWarpSpecializedCooperativeEEENS5_IJNSA_ILi128EEENSA_ILi256EEESG_EEENS_6half_tENS5_IJNS4_6LayoutINS5_IJiNS5_IJSC_iEEEiEEENS5_IJlNS5_IJSB_SC_EEElEEEEENSK_INS5_IJNS5_IJNS5_IJNSA_ILi8EEESC_NSA_ILi4EEEEEEiEEENS5_IJNS5_IJNSA_ILi16EEESC_SR_EEEiEEEiEEENS5_IJNS5_IJNS5_IJSG_SU_NSA_ILi2048EEEEEENSA_ILi8192EEEEEENS5_IJNS5_IJSB_NSA_ILi1024EEENSA_ILi32EEEEEElEEElEEEEEEEESJ_NS5_IJlSB_lEEENS4_8TiledMMAINS4_8MMA_AtomIJNS4_4SM904GMMA6SPARSE27GMMA_64x256x32_F32F16F16_SSILNS1D_5MajorE0ELS1G_0ELNS1D_7ScaleInE1ELS1H_1ELNS1D_9SparseSelE0EEEEEENSK_INS5_IJSC_SB_SB_EEENS5_IJSB_NSA_ILi0EEES1M_EEEEENS5_IJNS4_10UnderscoreES1P_S1P_EEEEENS4_23SM90_TMA_LOAD_MULTICASTENS4_14ComposedLayoutINS4_7SwizzleILi3ELi4ELi3EEENS4_25smem_sparse_ptr_flag_bitsILi2ELi16EEENSK_INS5_IJNS5_IJSB_SQ_EEENS5_IJSC_NSA_ILi64EEEEEEEEENS5_IJNS5_IJS1M_SG_EEESN_EEEEEEEvNS4_8identityENS4_13SM90_TMA_LOADENS1T_IS1V_NS4_18smem_ptr_flag_bitsILi16EEENSK_INS5_IJSQ_S1Z_EEENS5_IJS1Z_SB_EEEEEEEvS26_EENS_8epilogue10collective6detail29Sm90TmaWarpSpecializedAdapterINS2G_15DefaultEpilogueIfNS5_IJSB_llEEES2K_NS2F_6thread17LinearCombinationIfLi1EffLNS2L_9ScaleType4KindE0ELNS_15FloatRoundStyleE2EfEENS1_15EpilogueDefaultEEEEEvvEEEEvNT_6ParamsE,@function
        .size           _ZN7cutlass13device_kernelINS_4gemm6kernel13GemmUniversalIN4cute5tupleIJiiiiEEENS1_10collective13CollectiveMmaINS1_40MainloopSm90TmaGmmaWarpSpecializedSparseILi2ENS5_IJNS4_1CILi1EEENSA_ILi2EEESB_EEENS1_35KernelTmaWarpSpecializedCooperativeEEENS5_IJNSA_ILi128EEENSA_ILi256EEESG_EEENS_6half_tENS5_IJNS4_6LayoutINS5_IJiNS5_IJSC_iEEEiEEENS5_IJlNS5_IJSB_SC_EEElEEEEENSK_INS5_IJNS5_IJNS5_IJNSA_ILi8EEESC_NSA_ILi4EEEEEEiEEENS5_IJNS5_IJNSA_ILi16EEESC_SR_EEEiEEEiEEENS5_IJNS5_IJNS5_IJSG_SU_NSA_ILi2048EEEEEENSA_ILi8192EEEEEENS5_IJNS5_IJSB_NSA_ILi1024EEENSA_ILi32EEEEEElEEElEEEEEEEESJ_NS5_IJlSB_lEEENS4_8TiledMMAINS4_8MMA_AtomIJNS4_4SM904GMMA6SPARSE27GMMA_64x256x32_F32F16F16_SSILNS1D_5MajorE0ELS1G_0ELNS1D_7ScaleInE1ELS1H_1ELNS1D_9SparseSelE0EEEEEENSK_INS5_IJSC_SB_SB_EEENS5_IJSB_NSA_ILi0EEES1M_EEEEENS5_IJNS4_10UnderscoreES1P_S1P_EEEEENS4_23SM90_TMA_LOAD_MULTICASTENS4_14ComposedLayoutINS4_7SwizzleILi3ELi4ELi3EEENS4_25smem_sparse_ptr_flag_bitsILi2ELi16EEENSK_INS5_IJNS5_IJSB_SQ_EEENS5_IJSC_NSA_ILi64EEEEEEEEENS5_IJNS5_IJS1M_SG_EEESN_EEEEEEEvNS4_8identityENS4_13SM90_TMA_LOADENS1T_IS1V_NS4_18smem_ptr_flag_bitsILi16EEENSK_INS5_IJSQ_S1Z_EEENS5_IJS1Z_SB_EEEEEEEvS26_EENS_8epilogue10collective6detail29Sm90TmaWarpSpecializedAdapterINS2G_15DefaultEpilogueIfNS5_IJSB_llEEES2K_NS2F_6thread17LinearCombinationIfLi1EffLNS2L_9ScaleType4KindE0ELNS_15FloatRoundStyleE2EfEENS1_15EpilogueDefaultEEEEEvvEEEEvNT_6ParamsE,(.L_x_312 - _ZN7cutlass13device_kernelINS_4gemm6kernel13GemmUniversalIN4cute5tupleIJiiiiEEENS1_10collective13CollectiveMmaINS1_40MainloopSm90TmaGmmaWarpSpecializedSparseILi2ENS5_IJNS4_1CILi1EEENSA_ILi2EEESB_EEENS1_35KernelTmaWarpSpecializedCooperativeEEENS5_IJNSA_ILi128EEENSA_ILi256EEESG_EEENS_6half_tENS5_IJNS4_6LayoutINS5_IJiNS5_IJSC_iEEEiEEENS5_IJlNS5_IJSB_SC_EEElEEEEENSK_INS5_IJNS5_IJNS5_IJNSA_ILi8EEESC_NSA_ILi4EEEEEEiEEENS5_IJNS5_IJNSA_ILi16EEESC_SR_EEEiEEEiEEENS5_IJNS5_IJNS5_IJSG_SU_NSA_ILi2048EEEEEENSA_ILi8192EEEEEENS5_IJNS5_IJSB_NSA_ILi1024EEENSA_ILi32EEEEEElEEElEEEEEEEESJ_NS5_IJlSB_lEEENS4_8TiledMMAINS4_8MMA_AtomIJNS4_4SM904GMMA6SPARSE27GMMA_64x256x32_F32F16F16_SSILNS1D_5MajorE0ELS1G_0ELNS1D_7ScaleInE1ELS1H_1ELNS1D_9SparseSelE0EEEEEENSK_INS5_IJSC_SB_SB_EEENS5_IJSB_NSA_ILi0EEES1M_EEEEENS5_IJNS4_10UnderscoreES1P_S1P_EEEEENS4_23SM90_TMA_LOAD_MULTICASTENS4_14ComposedLayoutINS4_7SwizzleILi3ELi4ELi3EEENS4_25smem_sparse_ptr_flag_bitsILi2ELi16EEENSK_INS5_IJNS5_IJSB_SQ_EEENS5_IJSC_NSA_ILi64EEEEEEEEENS5_IJNS5_IJS1M_SG_EEESN_EEEEEEEvNS4_8identityENS4_13SM90_TMA_LOADENS1T_IS1V_NS4_18smem_ptr_flag_bitsILi16EEENSK_INS5_IJSQ_S1Z_EEENS5_IJS1Z_SB_EEEEEEEvS26_EENS_8epilogue10collective6detail29Sm90TmaWarpSpecializedAdapterINS2G_15DefaultEpilogueIfNS5_IJSB_llEEES2K_NS2F_6thread17LinearCombinationIfLi1EffLNS2L_9ScaleType4KindE0ELNS_15FloatRoundStyleE2EfEENS1_15EpilogueDefaultEEEEEvvEEEEvNT_6ParamsE)
        .other          _ZN7cutlass13device_kernelINS_4gemm6kernel13GemmUniversalIN4cute5tupleIJiiiiEEENS1_10collective13CollectiveMmaINS1_40MainloopSm90TmaGmmaWarpSpecializedSparseILi2ENS5_IJNS4_1CILi1EEENSA_ILi2EEESB_EEENS1_35KernelTmaWarpSpecializedCooperativeEEENS5_IJNSA_ILi128EEENSA_ILi256EEESG_EEENS_6half_tENS5_IJNS4_6LayoutINS5_IJiNS5_IJSC_iEEEiEEENS5_IJlNS5_IJSB_SC_EEElEEEEENSK_INS5_IJNS5_IJNS5_IJNSA_ILi8EEESC_NSA_ILi4EEEEEEiEEENS5_IJNS5_IJNSA_ILi16EEESC_SR_EEEiEEEiEEENS5_IJNS5_IJNS5_IJSG_SU_NSA_ILi2048EEEEEENSA_ILi8192EEEEEENS5_IJNS5_IJSB_NSA_ILi1024EEENSA_ILi32EEEEEElEEElEEEEEEEESJ_NS5_IJlSB_lEEENS4_8TiledMMAINS4_8MMA_AtomIJNS4_4SM904GMMA6SPARSE27GMMA_64x256x32_F32F16F16_SSILNS1D_5MajorE0ELS1G_0ELNS1D_7ScaleInE1ELS1H_1ELNS1D_9SparseSelE0EEEEEENSK_INS5_IJSC_SB_SB_EEENS5_IJSB_NSA_ILi0EEES1M_EEEEENS5_IJNS4_10UnderscoreES1P_S1P_EEEEENS4_23SM90_TMA_LOAD_MULTICASTENS4_14ComposedLayoutINS4_7SwizzleILi3ELi4ELi3EEENS4_25smem_sparse_ptr_flag_bitsILi2ELi16EEENSK_INS5_IJNS5_IJSB_SQ_EEENS5_IJSC_NSA_ILi64EEEEEEEEENS5_IJNS5_IJS1M_SG_EEESN_EEEEEEEvNS4_8identityENS4_13SM90_TMA_LOADENS1T_IS1V_NS4_18smem_ptr_flag_bitsILi16EEENSK_INS5_IJSQ_S1Z_EEENS5_IJS1Z_SB_EEEEEEEvS26_EENS_8epilogue10collective6detail29Sm90TmaWarpSpecializedAdapterINS2G_15DefaultEpilogueIfNS5_IJSB_llEEES2K_NS2F_6thread17LinearCombinationIfLi1EffLNS2L_9ScaleType4KindE0ELNS_15FloatRoundStyleE2EfEENS1_15EpilogueDefaultEEEEEvvEEEEvNT_6ParamsE,@"STO_CUDA_ENTRY STV_DEFAULT"
_ZN7cutlass13device_kernelINS_4gemm6kernel13GemmUniversalIN4cute5tupleIJiiiiEEENS1_10collective13CollectiveMmaINS1_40MainloopSm90TmaGmmaWarpSpecializedSparseILi2ENS5_IJNS4_1CILi1EEENSA_ILi2EEESB_EEENS1_35KernelTmaWarpSpecializedCooperativeEEENS5_IJNSA_ILi128EEENSA_ILi256EEESG_EEENS_6half_tENS5_IJNS4_6LayoutINS5_IJiNS5_IJSC_iEEEiEEENS5_IJlNS5_IJSB_SC_EEElEEEEENSK_INS5_IJNS5_IJNS5_IJNSA_ILi8EEESC_NSA_ILi4EEEEEEiEEENS5_IJNS5_IJNSA_ILi16EEESC_SR_EEEiEEEiEEENS5_IJNS5_IJNS5_IJSG_SU_NSA_ILi2048EEEEEENSA_ILi8192EEEEEENS5_IJNS5_IJSB_NSA_ILi1024EEENSA_ILi32EEEEEElEEElEEEEEEEESJ_NS5_IJlSB_lEEENS4_8TiledMMAINS4_8MMA_AtomIJNS4_4SM904GMMA6SPARSE27GMMA_64x256x32_F32F16F16_SSILNS1D_5MajorE0ELS1G_0ELNS1D_7ScaleInE1ELS1H_1ELNS1D_9SparseSelE0EEEEEENSK_INS5_IJSC_SB_SB_EEENS5_IJSB_NSA_ILi0EEES1M_EEEEENS5_IJNS4_10UnderscoreES1P_S1P_EEEEENS4_23SM90_TMA_LOAD_MULTICASTENS4_14ComposedLayoutINS4_7SwizzleILi3ELi4ELi3EEENS4_25smem_sparse_ptr_flag_bitsILi2ELi16EEENSK_INS5_IJNS5_IJSB_SQ_EEENS5_IJSC_NSA_ILi64EEEEEEEEENS5_IJNS5_IJS1M_SG_EEESN_EEEEEEEvNS4_8identityENS4_13SM90_TMA_LOADENS1T_IS1V_NS4_18smem_ptr_flag_bitsILi16EEENSK_INS5_IJSQ_S1Z_EEENS5_IJS1Z_SB_EEEEEEEvS26_EENS_8epilogue10collective6detail29Sm90TmaWarpSpecializedAdapterINS2G_15DefaultEpilogueIfNS5_IJSB_llEEES2K_NS2F_6thread17LinearCombinationIfLi1EffLNS2L_9ScaleType4KindE0ELNS_15FloatRoundStyleE2EfEENS1_15EpilogueDefaultEEEEEvvEEEEvNT_6ParamsE:
[----:B------:R-:W-:Y:S01]  /*0000*/  LDC R1, c[0x0][0x28] ;  /* 0x00000a00ff017b82 */ /* 0x000fe20000000800 */
[----:B------:R-:W0:Y:S01]  /*0010*/  S2R R0, SR_TID.X ;  /* 0x0000000000007919 */ /* 0x000e220000002100 */
[----:B------:R-:W-:Y:S01]  /*0020*/  ELECT P0, URZ, PT ;  /* 0x00000000003f782f */ /* 0x000fe20003800000 */
[----:B------:R-:W-:Y:S01]  /*0030*/  BSSY B0, `(.L_x_0) ;  /* 0x0000012000007945 */ /* 0x000fe20003800000 */
[--C-:B0-----:R-:W-:Y:S02]  /*0040*/  SHF.R.U32.HI R2, RZ, 0x5, R0.reuse ;  /* 0x00000005ff027819 */ /* 0x101fe40000011600 */
[----:B------:R-:W-:-:S03]  /*0050*/  SHF.R.U32.HI R6, RZ, 0x7, R0 ;  /* 0x00000007ff067819 */ /* 0x000fc60000011600 */
[----:B------:R-:W0:Y:S04]  /*0060*/  SHFL.IDX PT, R7, R2, RZ, 0x1f ;  /* 0x00001fff02077589 */ /* 0x000e2800000e0000 */
[----:B------:R1:W2:Y:S01]  /*0070*/  SHFL.IDX PT, R3, R6, RZ, 0x1f ;  /* 0x00001fff06037589 */ /* 0x0002a200000e0000 */
[----:B0-----:R-:W-:-:S13]  /*0080*/  ISETP.NE.OR P0, PT, R7, RZ, !P0 ;  /* 0x000000ff0700720c */ /* 0x001fda0004705670 */
[----:B-12---:R-:W-:Y:S05]  /*0090*/  @P0 BRA `(.L_x_1) ;  /* 0x00000000002c0947 */ /* 0x006fea0003800000 */
[----:B------:R-:W-:Y:S02]  /*00a0*/  ULDC.64 UR4, c[0x0][0x198] ;  /* 0x0000660000047ab9 */ /* 0x000fe40000000a00 */
[----:B------:R-:W-:Y:S02]  /*00b0*/  UIADD3 UR6, UP0, UR4, 0xf0, URZ ;  /* 0x000000f004067890 */ /* 0x000fe4000ff1e03f */
[----:B------:R-:W-:Y:S02]  /*00c0*/  UIADD3 UR8, UP1, UR4, 0x1f0, URZ ;  /* 0x000001f004087890 */ /* 0x000fe4000ff3e03f */
[----:B------:R-:W-:Y:S02]  /*00d0*/  UIADD3 UR4, UP2, UR4, 0x2f0, URZ ;  /* 0x000002f004047890 */ /* 0x000fe4000ff5e03f */
[----:B------:R-:W-:Y:S02]  /*00e0*/  UIADD3.X UR7, URZ, UR5, URZ, UP0, !UPT ;  /* 0x000000053f077290 */ /* 0x000fe400087fe43f */
[----:B------:R-:W-:-:S02]  /*00f0*/  UIADD3.X UR9, URZ, UR5, URZ, UP1, !UPT ;  /* 0x000000053f097290 */ /* 0x000fc40008ffe43f */
[----:B------:R-:W-:-:S05]  /*0100*/  UIADD3.X UR5, URZ, UR5, URZ, UP2, !UPT ;  /* 0x000000053f057290 */ /* 0x000fca00097fe43f */
[----:B------:R0:W-:Y:S02]  /*0110*/  UTMACCTL.PF [UR6] ;  /* 0x00000000060079b9 */ /* 0x0001e40008040000 */
[----:B------:R0:W-:Y:S02]  /*0120*/  UTMACCTL.PF [UR8] ;  /* 0x00000000080079b9 */ /* 0x0001e40008040000 */
[----:B------:R0:W-:Y:S02]  /*0130*/  UTMACCTL.PF [UR4] ;  /* 0x00000000040079b9 */ /* 0x0001e40008040000 */
[----:B0-----:R-:W-:Y:S01]  /*0140*/  NOP ;  /* 0x0000000000007918 */ /* 0x001fe20000000000 */
.L_x_1:
[----:B------:R-:W-:Y:S05]  /*0150*/  BSYNC B0 ;  /* 0x0000000000007941 */ /* 0x000fea0003800000 */
.L_x_0:
[----:B------:R-:W0:Y:S02]  /*0160*/  SHFL.IDX PT, R4, R2, RZ, 0x1f ;  /* 0x00001fff02047589 */ /* 0x000e2400000e0000 */
[----:B0-----:R-:W-:-:S13]  /*0170*/  ISETP.NE.AND P0, PT, R4, RZ, PT ;  /* 0x000000ff0400720c */ /* 0x001fda0003f05270 */
[----:B------:R-:W-:Y:S05]  /*0180*/  @P0 BRA `(.L_x_2) ;  /* 0x0000000000480947 */ /* 0x000fea0003800000 */
[----:B------:R-:W0:Y:S01]  /*0190*/  S2UR UR8, SR_CgaCtaId ;  /* 0x00000000000879c3 */ /* 0x000e220000008800 */
[----:B------:R-:W-:Y:S01]  /*01a0*/  UMOV UR4, 0x400 ;  /* 0x0000040000047882 */ /* 0x000fe20000000000 */
[----:B------:R-:W-:Y:S01]  /*01b0*/  UMOV UR5, 0x1 ;  /* 0x0000000100057882 */ /* 0x000fe20000000000 */
[----:B------:R-:W-:Y:S01]  /*01c0*/  UMOV UR6, 0x4 ;  /* 0x0000000400067882 */ /* 0x000fe20000000000 */
[----:B------:R-:W-:Y:S01]  /*01d0*/  ELECT P0, URZ, PT ;  /* 0x00000000003f782f */ /* 0x000fe20003800000 */
[----:B------:R-:W-:-:S04]  /*01e0*/  UIADD3 UR6, -UR6, 0x100000, URZ ;  /* 0x0010000006067890 */ /* 0x000fc8000fffe13f */
[----:B------:R-:W-:Y:S02]  /*01f0*/  USHF.L.U32 UR7, UR6, 0xb, URZ ;  /* 0x0000000b06077899 */ /* 0x000fe4000800063f */
[----:B------:R-:W-:Y:S02]  /*0200*/  USHF.L.U32 UR6, UR6, 0x1, URZ ;  /* 0x0000000106067899 */ /* 0x000fe4000800063f */
[----:B0-----:R-:W-:Y:S02]  /*0210*/  ULEA UR8, UR8, UR4, 0x18 ;  /* 0x0000000408087291 */ /* 0x001fe4000f8ec03f */
[----:B------:R-:W-:-:S04]  /*0220*/  UIADD3 UR4, -UR5, 0x100000, URZ ;  /* 0x0010000005047890 */ /* 0x000fc8000fffe13f */
[----:B------:R-:W-:Y:S02]  /*0230*/  USHF.L.U32 UR5, UR4, 0xb, URZ ;  /* 0x0000000b04057899 */ /* 0x000fe4000800063f */
[----:B------:R-:W-:Y:S01]  /*0240*/  USHF.L.U32 UR4, UR4, 0x1, URZ ;  /* 0x0000000104047899 */ /* 0x000fe2000800063f */
[----:B------:R-:W0:Y:S11]  /*0250*/  FENCE.VIEW.ASYNC.S ;  /* 0x00000000000073c6 */ /* 0x000e360000000000 */
[----:B0-----:R0:W1:Y:S01]  /*0260*/  SYNCS.EXCH.64 URZ, [UR8], UR4 ;  /* 0x00000004083f75b2 */ /* 0x0010620008000100 */
[----:B------:R0:W2:Y:S01]  /*0270*/  SYNCS.EXCH.64 URZ, [UR8+0x10], UR6 ;  /* 0x00001006083f75b2 */ /* 0x0000a20008000100 */
[----:B------:R0:W3:Y:S01]  /*0280*/  SYNCS.EXCH.64 URZ, [UR8+0x8], UR4 ;  /* 0x00000804083f75b2 */ /* 0x0000e20008000100 */
[----:B------:R0:W4:Y:S01]  /*0290*/  SYNCS.EXCH.64 URZ, [UR8+0x18], UR6 ;  /* 0x00001806083f75b2 */ /* 0x0001220008000100 */
[----:B------:R-:W-:Y:S01]  /*02a0*/  NOP ;  /* 0x0000000000007918 */ /* 0x000fe20000000000 */
.L_x_2:
[----:B------:R-:W5:Y:S01]  /*02b0*/  SHFL.IDX PT, R2, R2, RZ, 0x1f ;  /* 0x00001fff02027589 */ /* 0x000f6200000e0000 */
[----:B------:R-:W-:Y:S01]  /*02c0*/  SHF.R.S32.HI R5, RZ, 0x1f, R0 ;  /* 0x0000001fff057819 */ /* 0x000fe20000011400 */
[----:B0-----:R-:W0:Y:S01]  /*02d0*/  S2UR UR8, SR_CTAID.X ;  /* 0x00000000000879c3 */ /* 0x001e220000002500 */
[----:B------:R-:W-:Y:S01]  /*02e0*/  ELECT P0, URZ, PT ;  /* 0x00000000003f782f */ /* 0x000fe20003800000 */
[----:B------:R-:W1:Y:S01]  /*02f0*/  S2R R10, SR_CTAID.Y ;  /* 0x00000000000a7919 */ /* 0x000e620000002600 */
[----:B------:R-:W-:Y:S01]  /*0300*/  LEA.HI R5, R5, R0, RZ, 0x7 ;  /* 0x0000000005057211 */ /* 0x000fe200078f38ff */
[----:B------:R-:W-:Y:S01]  /*0310*/  ULDC UR4, c[0x0][0x154] ;  /* 0x0000550000047ab9 */ /* 0x000fe20000000800 */
[----:B------:R-:W-:Y:S01]  /*0320*/  SHF.R.S32.HI R13, RZ, 0x1f, R4 ;  /* 0x0000001fff0d7819 */ /* 0x000fe20000011404 */
[----:B------:R-:W-:Y:S01]  /*0330*/  NOP ;  /* 0x0000000000007918 */ /* 0x000fe20000000000 */
[----:B------:R-:W-:Y:S01]  /*0340*/  LOP3.LUT R5, R5, 0xffffff80, RZ, 0xc0, !PT ;  /* 0xffffff8005057812 */ /* 0x000fe200078ec0ff */
[----:B------:R-:W2:Y:S01]  /*0350*/  LDC R15, c[0x0][0x140] ;  /* 0x00005000ff0f7b82 */ /* 0x000ea20000000800 */
[----:B------:R-:W-:Y:S01]  /*0360*/  LEA.HI R13, R13, R4, RZ, 0x2 ;  /* 0x000000040d0d7211 */ /* 0x000fe200078f10ff */
[----:B------:R-:W-:-:S02]  /*0370*/  NOP ;  /* 0x0000000000007918 */ /* 0x000fc40000000000 */
[----:B------:R-:W-:Y:S01]  /*0380*/  IMAD.IADD R5, R0, 0x1, -R5 ;  /* 0x0000000100057824 */ /* 0x000fe200078e0a05 */
[----:B------:R-:W-:-:S03]  /*0390*/  LOP3.LUT R13, R13, 0x3ffffffc, RZ, 0xc0, !PT ;  /* 0x3ffffffc0d0d7812 */ /* 0x000fc600078ec0ff */
[----:B------:R-:W3:Y:S01]  /*03a0*/  LDC R12, c[0x0][0x144] ;  /* 0x00005100ff0c7b82 */ /* 0x000ee20000000800 */
[----:B------:R-:W-:Y:S01]  /*03b0*/  SHF.R.S32.HI R8, RZ, 0x1f, R5 ;  /* 0x0000001fff087819 */ /* 0x000fe20000011405 */
[----:B------:R-:W-:Y:S01]  /*03c0*/  IMAD.IADD R4, R4, 0x1, -R13 ;  /* 0x0000000104047824 */ /* 0x000fe200078e0a0d */
[----:B------:R-:W-:Y:S02]  /*03d0*/  LOP3.LUT P2, RZ, R5, 0x7, RZ, 0xc0, !PT ;  /* 0x0000000705ff7812 */ /* 0x000fe4000784c0ff */
[----:B------:R-:W-:Y:S02]  /*03e0*/  LEA.HI R8, R8, R5, RZ, 0x3 ;  /* 0x0000000508087211 */ /* 0x000fe400078f18ff */
[----:B-----5:R-:W-:Y:S01]  /*03f0*/  ISETP.NE.OR P0, PT, R2, RZ, !P0 ;  /* 0x000000ff0200720c */ /* 0x020fe20004705670 */
[----:B------:R-:W5:Y:S01]  /*0400*/  LDC R13, c[0x0][0x148] ;  /* 0x00005200ff0d7b82 */ /* 0x000f620000000800 */
[--C-:B------:R-:W-:Y:S02]  /*0410*/  SHF.R.S32.HI R2, RZ, 0x3, R8.reuse ;  /* 0x00000003ff027819 */ /* 0x100fe40000011408 */
[----:B------:R-:W-:-:S04]  /*0420*/  SHF.R.S32.HI R9, RZ, 0x1f, R8 ;  /* 0x0000001fff097819 */ /* 0x000fc80000011408 */
[----:B------:R-:W-:Y:S02]  /*0430*/  LEA.HI R9, R9, R2, RZ, 0x2 ;  /* 0x0000000209097211 */ /* 0x000fe400078f10ff */
[----:B--2---:R-:W-:Y:S02]  /*0440*/  ISETP.EQ.U32.AND P4, PT, R15, 0x1, PT ;  /* 0x000000010f00780c */ /* 0x004fe40003f82070 */
[----:B-1----:R-:W-:Y:S01]  /*0450*/  I2FP.F32.U32 R8, R10 ;  /* 0x0000000a00087245 */ /* 0x002fe20000201000 */
[----:B------:R-:W-:Y:S01]  /*0460*/  VOTEU.ALL UP0, P0 ;  /* 0x00000000003f7886 */ /* 0x000fe20000000000 */
[----:B------:R-:W-:Y:S01]  /*0470*/  LOP3.LUT R9, R9, 0xfffffffc, RZ, 0xc0, !PT ;  /* 0xfffffffc09097812 */ /* 0x000fe200078ec0ff */
[----:B------:R-:W-:Y:S02]  /*0480*/  VOTEU.ALL UP1, P0 ;  /* 0x00000000003f7886 */ /* 0x000fe40000020000 */
[----:B------:R-:W-:Y:S01]  /*0490*/  FMUL R14, R8, UR4 ;  /* 0x00000004080e7c20 */ /* 0x000fe20008400000 */
[----:B------:R-:W1:Y:S01]  /*04a0*/  @!UP0 S2UR UR7, SR_CgaCtaId ;  /* 0x00000000000789c3 */ /* 0x000e620000008800 */
[----:B0-----:R-:W-:Y:S01]  /*04b0*/  I2FP.F32.U32 R8, UR8 ;  /* 0x0000000800087c45 */ /* 0x001fe20008201000 */
[----:B------:R-:W-:Y:S01]  /*04c0*/  ULDC UR4, c[0x0][0x150] ;  /* 0x0000540000047ab9 */ /* 0x000fe20000000800 */
[----:B------:R-:W-:Y:S01]  /*04d0*/  IMAD.IADD R9, R2, 0x1, -R9 ;  /* 0x0000000102097824 */ /* 0x000fe200078e0a09 */
[----:B------:R-:W-:Y:S01]  /*04e0*/  SHF.R.S32.HI R2, RZ, 0x1f, R7 ;  /* 0x0000001fff027819 */ /* 0x000fe20000011407 */
[----:B------:R-:W0:Y:S01]  /*04f0*/  F2I.U32.TRUNC.NTZ R14, R14 ;  /* 0x0000000e000e7305 */ /* 0x000e22000020f000 */
[----:B------:R-:W-:Y:S01]  /*0500*/  FMUL R8, R8, UR4 ;  /* 0x0000000408087c20 */ /* 0x000fe20008400000 */
[----:B------:R-:W-:Y:S01]  /*0510*/  IMAD R4, R4, 0x4, R9 ;  /* 0x0000000404047824 */ /* 0x000fe200078e0209 */
[----:B------:R-:W-:Y:S01]  /*0520*/  LEA.HI R2, R2, R7, RZ, 0x2 ;  /* 0x0000000702027211 */ /* 0x000fe200078f10ff */
[----:B------:R-:W-:Y:S01]  /*0530*/  UMOV UR4, 0x20 ;  /* 0x0000002000047882 */ /* 0x000fe20000000000 */
[----:B------:R-:W-:Y:S01]  /*0540*/  @!UP0 UMOV UR6, 0x400 ;  /* 0x0000040000068882 */ /* 0x000fe20000000000 */
[----:B------:R-:W-:Y:S01]  /*0550*/  IMAD.SHL.U32 R9, R4, 0x4, RZ ;  /* 0x0000000404097824 */ /* 0x000fe200078e00ff */
[----:B------:R-:W-:Y:S01]  /*0560*/  LOP3.LUT R2, R2, 0xfffffffc, RZ, 0xc0, !PT ;  /* 0xfffffffc02027812 */ /* 0x000fe200078ec0ff */
[----:B------:R-:W2:Y:S01]  /*0570*/  F2I.U32.TRUNC.NTZ R8, R8 ;  /* 0x0000000800087305 */ /* 0x000ea2000020f000 */
[----:B------:R-:W-:-:S04]  /*0580*/  @!UP0 UIADD3 UR4, -UR4, 0x100000, URZ ;  /* 0x0010000004048890 */ /* 0x000fc8000fffe13f */
[----:B------:R-:W-:Y:S02]  /*0590*/  @!UP0 USHF.L.U32 UR5, UR4, 0xb, URZ ;  /* 0x0000000b04058899 */ /* 0x000fe4000800063f */
[----:B------:R-:W-:Y:S01]  /*05a0*/  @!UP0 USHF.L.U32 UR4, UR4, 0x1, URZ ;  /* 0x0000000104048899 */ /* 0x000fe2000800063f */
[----:B------:R-:W-:Y:S01]  /*05b0*/  LOP3.LUT R5, R4, 0xc, R9, 0x78, !PT ;  /* 0x0000000c04057812 */ /* 0x000fe200078e7809 */
[----:B------:R-:W-:Y:S02]  /*05c0*/  IMAD.IADD R7, R7, 0x1, -R2 ;  /* 0x0000000107077824 */ /* 0x000fe400078e0a02 */
[----:B0-----:R-:W-:-:S03]  /*05d0*/  IMAD.MOV R22, RZ, RZ, -R14 ;  /* 0x000000ffff167224 */ /* 0x001fc600078e0a0e */
[----:B------:R-:W-:Y:S01]  /*05e0*/  ISETP.NE.AND P1, PT, R7, 0x3, PT ;  /* 0x000000030700780c */ /* 0x000fe20003f25270 */
[----:B-1----:R-:W-:Y:S01]  /*05f0*/  @!UP0 ULEA UR6, UR7, UR6, 0x18 ;  /* 0x0000000607068291 */ /* 0x002fe2000f8ec03f */
[----:B-----5:R-:W-:Y:S02]  /*0600*/  IMAD R2, R13, R22, R10 ;  /* 0x000000160d027224 */ /* 0x020fe400078e020a */
[----:B------:R-:W-:Y:S01]  /*0610*/  ISETP.EQ.OR P1, PT, R7, RZ, !P1 ;  /* 0x000000ff0700720c */ /* 0x000fe20004f22670 */
[----:B------:R-:W-:Y:S01]  /*0620*/  VOTEU.ALL UP0, P0 ;  /* 0x00000000003f7886 */ /* 0x000fe20000000000 */
[----:B--2---:R-:W-:Y:S01]  /*0630*/  IMAD.MOV R9, RZ, RZ, -R8 ;  /* 0x000000ffff097224 */ /* 0x004fe200078e0a08 */
[----:B------:R-:W-:Y:S01]  /*0640*/  ISETP.LT.U32.AND P0, PT, R5, 0x2, !P2 ;  /* 0x000000020500780c */ /* 0x000fe20005701070 */
[C---:B------:R-:W-:Y:S01]  /*0650*/  VIADD R8, R3.reuse, 0xffffffff ;  /* 0xffffffff03087836 */ /* 0x040fe20000000000 */
[----:B------:R-:W-:Y:S01]  /*0660*/  ISETP.NE.AND P3, PT, R2, R5, PT ;  /* 0x000000050200720c */ /* 0x000fe20003f65270 */
[----:B---3--:R-:W-:Y:S01]  /*0670*/  IMAD R9, R12, R9, UR8 ;  /* 0x000000080c097e24 */ /* 0x008fe2000f8e0209 */
[----:B------:R-:W-:-:S02]  /*0680*/  ISETP.EQ.AND P1, PT, R3, RZ, P1 ;  /* 0x000000ff0300720c */ /* 0x000fc40000f22270 */
[----:B------:R-:W-:Y:S01]  /*0690*/  ISETP.GE.U32.AND P5, PT, R8, 0x2, PT ;  /* 0x000000020800780c */ /* 0x000fe20003fa6070 */
[----:B------:R-:W0:Y:S02]  /*06a0*/  FENCE.VIEW.ASYNC.S ;  /* 0x00000000000073c6 */ /* 0x000e240000000000 */
[----:B0-----:R0:W1:Y:S01]  /*06b0*/  @!UP0 SYNCS.EXCH.64 URZ, [UR6+0x30], UR4 ;  /* 0x00003004063f85b2 */ /* 0x0010620008000100 */
[----:B------:R-:W-:Y:S02]  /*06c0*/  ISETP.EQ.OR P3, PT, R9, RZ, !P3 ;  /* 0x000000ff0900720c */ /* 0x000fe40005f62670 */
[----:B------:R-:W-:Y:S02]  /*06d0*/  SEL R4, RZ, 0x1, !P1 ;  /* 0x00000001ff047807 */ /* 0x000fe40004800000 */
[----:B------:R-:W-:Y:S02]  /*06e0*/  ISETP.NE.AND P2, PT, R3, RZ, PT ;  /* 0x000000ff0300720c */ /* 0x000fe40003f45270 */
[----:B------:R-:W-:-:S02]  /*06f0*/  PLOP3.LUT P0, PT, P0, P3, PT, 0x80, 0x0 ;  /* 0x000000000000781c */ /* 0x000fc40000707070 */
[----:B------:R-:W-:Y:S01]  /*0700*/  SEL R4, R4, 0x2, P5 ;  /* 0x0000000204047807 */ /* 0x000fe20002800000 */
[----:B------:R0:W2:Y:S01]  /*0710*/  @!UP1 SYNCS.EXCH.64 URZ, [UR6+0x38], UR4 ;  /* 0x00003804063f95b2 */ /* 0x0000a20008000100 */
[----:B------:R-:W-:Y:S01]  /*0720*/  NOP ;  /* 0x0000000000007918 */ /* 0x000fe20000000000 */
[----:B------:R-:W-:Y:S08]  /*0730*/  @!P4 BRA `(.L_x_3) ;  /* 0x000000000008c947 */ /* 0x000ff00003800000 */
[----:B-12-4-:R-:W-:Y:S01]  /*0740*/  UCGABAR_ARV ;  /* 0x00000000000079c7 */ /* 0x016fe20008000000 */
[----:B------:R-:W-:Y:S05]  /*0750*/  BRA `(.L_x_4) ;  /* 0x0000000000047947 */ /* 0x000fea0003800000 */
.L_x_3:
[----:B-12-4-:R-:W-:Y:S01]  /*0760*/  NOP ;  /* 0x0000000000007918 */ /* 0x016fe20000000000 */
.L_x_4:
[----:B------:R-:W1:Y:S01]  /*0770*/  LDC R2, c[0x0][0x75c] ;  /* 0x0001d700ff027b82 */ /* 0x000e620000000800 */
[----:B------:R-:W-:Y:S01]  /*0780*/  IMAD.MOV.U32 R3, RZ, RZ, RZ ;  /* 0x000000ffff037224 */ /* 0x000fe200078e00ff */
[----:B-1----:R-:W-:Y:S01]  /*0790*/  ISETP.NE.AND P3, PT, R2, 0x1, PT ;  /* 0x000000010200780c */ /* 0x002fe20003f65270 */
[----:B------:R-:W-:-:S12]  /*07a0*/  IMAD.U32 R2, RZ, RZ, UR8 ;  /* 0x00000008ff027e24 */ /* 0x000fd8000f8e00ff */
[----:B------:R-:W1:Y:S01]  /*07b0*/  @P3 LDC R17, c[0x0][0x10] ;  /* 0x00000400ff113b82 */ /* 0x000e620000000800 */
[----:B------:R-:W-:Y:S02]  /*07c0*/  @P3 IMAD.MOV.U32 R11, RZ, RZ, RZ ;  /* 0x000000ffff0b3224 */ /* 0x000fe400078e00ff */
[----:B------:R-:W-:-:S05]  /*07d0*/  @P3 IMAD.MOV.U32 R19, RZ, RZ, RZ ;  /* 0x000000ffff133224 */ /* 0x000fca00078e00ff */
[----:B------:R-:W2:Y:S01]  /*07e0*/  @!P3 LDC R15, c[0x0][0xc] ;  /* 0x00000300ff0fbb82 */ /* 0x000ea20000000800 */
[----:B-1----:R-:W-:-:S04]  /*07f0*/  @P3 IMAD.WIDE.U32 R16, R17, UR8, R10 ;  /* 0x0000000811103c25 */ /* 0x002fc8000f8e000a */
[----:B--2---:R-:W-:-:S04]  /*0800*/  @!P3 IMAD.WIDE.U32 R14, R10, R15, R2 ;  /* 0x0000000f0a0eb225 */ /* 0x004fc800078e0002 */
[----:B------:R-:W-:Y:S02]  /*0810*/  @P3 IMAD.MOV.U32 R2, RZ, RZ, R16 ;  /* 0x000000ffff023224 */ /* 0x000fe400078e0010 */
[----:B------:R-:W-:Y:S02]  /*0820*/  @P3 IMAD.IADD R3, R17, 0x1, R19 ;  /* 0x0000000111033824 */ /* 0x000fe400078e0213 */
[----:B------:R-:W-:Y:S02]  /*0830*/  @!P3 IMAD.MOV.U32 R2, RZ, RZ, R14 ;  /* 0x000000ffff02b224 */ /* 0x000fe400078e000e */
[----:B------:R-:W-:Y:S01]  /*0840*/  @!P3 IMAD.MOV.U32 R3, RZ, RZ, R15 ;  /* 0x000000ffff03b224 */ /* 0x000fe200078e000f */
[----:B------:R-:W-:Y:S06]  /*0850*/  @!P4 BRA `(.L_x_5) ;  /* 0x00000000000cc947 */ /* 0x000fec0003800000 */
[----:B------:R-:W-:Y:S01]  /*0860*/  UCGABAR_WAIT ;  /* 0x0000000000007dc7 */ /* 0x000fe20008000000 */
[----:B------:R-:W-:Y:S01]  /*0870*/  CCTL.IVALL ;  /* 0x00000000ff00798f */ /* 0x000fe20002000000 */
[----:B------:R-:W-:Y:S05]  /*0880*/  BRA `(.L_x_6) ;  /* 0x0000000000047947 */ /* 0x000fea0003800000 */
.L_x_5:
[----:B------:R-:W-:Y:S06]  /*0890*/  BAR.SYNC.DEFER_BLOCKING 0x0 ;  /* 0x0000000000007b1d */ /* 0x000fec0000010000 */
.L_x_6:
[----:B------:R-:W-:Y:S05]  /*08a0*/  @!P2 BRA `(.L_x_7) ;  /* 0x000000ac009ca947 */ /* 0x000fea0003800000 */
[----:B------:R-:W-:-:S13]  /*08b0*/  ISETP.GT.U32.AND P1, PT, R8, 0x1, PT ;  /* 0x000000010800780c */ /* 0x000fda0003f24070 */
[----:B0-----:R-:W-:Y:S05]  /*08c0*/  @P1 EXIT ;  /* 0x000000000000194d */ /* 0x001fea0003800000 */
[----:B------:R-:W-:Y:S01]  /*08d0*/  ULDC.64 UR4, c[0x0][0x750] ;  /* 0x0001d40000047ab9 */ /* 0x000fe20000000a00 */
[----:B------:R-:W-:Y:S01]  /*08e0*/  PRMT R14, RZ, 0x7610, R14 ;  /* 0x00007610ff0e7816 */ /* 0x000fe2000000000e */
[----:B------:R-:W-:Y:S01]  /*08f0*/  IMAD.MOV.U32 R12, RZ, RZ, -0x1 ;  /* 0xffffffffff0c7424 */ /* 0x000fe200078e00ff */
[----:B------:R-:W-:Y:S01]  /*0900*/  ISETP.GE.U32.AND P1, PT, R2, UR4, PT ;  /* 0x0000000402007c0c */ /* 0x000fe2000bf26070 */
[----:B------:R-:W-:Y:S02]  /*0910*/  IMAD.MOV.U32 R8, RZ, RZ, -0x1 ;  /* 0xffffffffff087424 */ /* 0x000fe400078e00ff */
[----:B------:R-:W-:Y:S01]  /*0920*/  IMAD.MOV.U32 R7, RZ, RZ, -0x1 ;  /* 0xffffffffff077424 */ /* 0x000fe200078e00ff */
[----:B------:R-:W-:-:S13]  /*0930*/  ISETP.GE.U32.AND.EX P1, PT, R3, UR5, PT, P1 ;  /* 0x0000000503007c0c */ /* 0x000fda000bf26110 */
[----:B------:R-:W-:Y:S05]  /*0940*/  @P1 BRA `(.L_x_8) ;  /* 0x0000000400281947 */ /* 0x000fea0003800000 */
[----:B------:R-:W0:Y:S01]  /*0950*/  LDC.64 R24, c[0x0][0x728] ;  /* 0x0001ca00ff187b82 */ /* 0x000e220000000a00 */
[----:B------:R-:W-:Y:S02]  /*0960*/  IMAD.MOV.U32 R14, RZ, RZ, R2 ;  /* 0x000000ffff0e7224 */ /* 0x000fe400078e0002 */
[----:B------:R-:W-:-:S05]  /*0970*/  IMAD.MOV.U32 R15, RZ, RZ, R3 ;  /* 0x000000ffff0f7224 */ /* 0x000fca00078e0003 */
[----:B------:R-:W1:Y:S08]  /*0980*/  LDC R8, c[0x0][0x730] ;  /* 0x0001cc00ff087b82 */ /* 0x000e700000000800 */
[----:B------:R-:W2:Y:S01]  /*0990*/  LDC.64 R26, c[0x0][0x720] ;  /* 0x0001c800ff1a7b82 */ /* 0x000ea20000000a00 */
[----:B0-----:R-:W-:-:S04]  /*09a0*/  ISETP.NE.U32.AND P1, PT, R24, RZ, PT ;  /* 0x000000ff1800720c */ /* 0x001fc80003f25070 */
[----:B------:R-:W-:-:S13]  /*09b0*/  ISETP.NE.AND.EX P1, PT, R25, RZ, PT, P1 ;  /* 0x000000ff1900720c */ /* 0x000fda0003f25310 */
[----:B-12---:R-:W-:Y:S05]  /*09c0*/  @!P1 BRA `(.L_x_9) ;  /* 0x0000000000289947 */ /* 0x006fea0003800000 */
[----:B------:R-:W0:Y:S02]  /*09d0*/  LDC R7, c[0x0][0x734] ;  /* 0x0001cd00ff077b82 */ /* 0x000e240000000800 */
[----:B0-----:R-:W-:-:S05]  /*09e0*/  IADD3 R7, P1, R2, R7, RZ ;  /* 0x0000000702077210 */ /* 0x001fca0007f3e0ff */
[----:B------:R-:W-:-:S04]  /*09f0*/  IMAD.X R21, RZ, RZ, R3, P1 ;  /* 0x000000ffff157224 */ /* 0x000fc800008e0603 */
[----:B------:R-:W-:-:S04]  /*0a00*/  IMAD.WIDE.U32 R14, R21, R24, RZ ;  /* 0x00000018150e7225 */ /* 0x000fc800078e00ff */
[----:B------:R-:W-:-:S04]  /*0a10*/  IMAD.WIDE.U32 R16, P1, R7, R25, R14 ;  /* 0x0000001907107225 */ /* 0x000fc8000782000e */
[----:B------:R-:W-:-:S04]  /*0a20*/  IMAD.WIDE.U32 R14, R7, R24, RZ ;  /* 0x00000018070e7225 */ /* 0x000fc800078e00ff */
[----:B------:R-:W-:Y:S01]  /*0a30*/  IMAD.X R19, RZ, RZ, RZ, P1 ;  /* 0x000000ffff137224 */ /* 0x000fe200008e06ff */
[----:B------:R-:W-:Y:S01]  /*0a40*/  IADD3 RZ, P1, R15, R16, RZ ;  /* 0x000000100fff7210 */ /* 0x000fe20007f3e0ff */
[----:B------:R-:W-:-:S04]  /*0a50*/  IMAD.MOV.U32 R18, RZ, RZ, R17 ;  /* 0x000000ffff127224 */ /* 0x000fc800078e0011 */
[----:B------:R-:W-:-:S08]  /*0a60*/  IMAD.WIDE.U32.X R14, R21, R25, R18, P1 ;  /* 0x00000019150e7225 */ /* 0x000fd000008e0412 */
.L_x_9:
[----:B------:R-:W0:Y:S01]  /*0a70*/  LDC.64 R24, c[0x0][0x740] ;  /* 0x0001d000ff187b82 */ /* 0x000e220000000a00 */
[--C-:B------:R-:W-:Y:S01]  /*0a80*/  SHF.R.U64 R28, R14, R8, R15.reuse ;  /* 0x000000080e1c7219 */ /* 0x100fe2000000120f */
[----:B------:R-:W-:Y:S01]  /*0a90*/  IMAD R30, R13, R22, R10 ;  /* 0x000000160d1e7224 */ /* 0x000fe200078e020a */
[----:B------:R-:W-:Y:S02]  /*0aa0*/  SHF.R.U32.HI R7, RZ, R8, R15 ;  /* 0x00000008ff077219 */ /* 0x000fe4000001160f */
[----:B------:R-:W-:-:S03]  /*0ab0*/  IADD3 R11, P1, RZ, -R28, RZ ;  /* 0x8000001cff0b7210 */ /* 0x000fc60007f3e0ff */
[----:B------:R-:W1:Y:S02]  /*0ac0*/  LDC R12, c[0x0][0x718] ;  /* 0x0001c600ff0c7b82 */ /* 0x000e640000000800 */
[----:B------:R-:W-:Y:S02]  /*0ad0*/  IMAD.X R7, RZ, RZ, ~R7, P1 ;  /* 0x000000ffff077224 */ /* 0x000fe400008e0e07 */
[----:B------:R-:W-:-:S04]  /*0ae0*/  IMAD.WIDE.U32 R14, R11, R26, R2 ;  /* 0x0000001a0b0e7225 */ /* 0x000fc800078e0002 */
[----:B------:R-:W2:Y:S01]  /*0af0*/  LDC R18, c[0x0][0x708] ;  /* 0x0001c200ff127b82 */ /* 0x000ea20000000800 */
[----:B------:R-:W-:-:S04]  /*0b00*/  IMAD R8, R7, R26, RZ ;  /* 0x0000001a07087224 */ /* 0x000fc800078e02ff */
[----:B------:R-:W-:-:S03]  /*0b10*/  IMAD R7, R11, R27, R8 ;  /* 0x0000001b0b077224 */ /* 0x000fc600078e0208 */
[----:B------:R-:W3:Y:S01]  /*0b20*/  LDC R19, c[0x0][0x758] ;  /* 0x0001d600ff137b82 */ /* 0x000ee20000000800 */
[----:B------:R-:W-:Y:S01]  /*0b30*/  IMAD.IADD R7, R15, 0x1, R7 ;  /* 0x000000010f077824 */ /* 0x000fe200078e0207 */
[----:B0-----:R-:W-:-:S04]  /*0b40*/  ISETP.NE.U32.AND P1, PT, R24, RZ, PT ;  /* 0x000000ff1800720c */ /* 0x001fc80003f25070 */
[----:B------:R-:W-:Y:S02]  /*0b50*/  ISETP.NE.AND.EX P1, PT, R25, RZ, PT, P1 ;  /* 0x000000ff1900720c */ /* 0x000fe40003f25310 */
[----:B------:R-:W0:Y:S01]  /*0b60*/  LDC R20, c[0x0][0x700] ;  /* 0x0001c000ff147b82 */ /* 0x000e220000000800 */
[-CC-:B-1----:R-:W-:Y:S02]  /*0b70*/  SHF.R.U64 R16, R14, R12.reuse, R7.reuse ;  /* 0x0000000c0e107219 */ /* 0x182fe40000001207 */
[----:B------:R-:W-:Y:S01]  /*0b80*/  SHF.R.U32.HI R7, RZ, R12, R7 ;  /* 0x0000000cff077219 */ /* 0x000fe20000011607 */
[----:B------:R-:W-:-:S04]  /*0b90*/  IMAD.MOV.U32 R12, RZ, RZ, -0x1 ;  /* 0xffffffffff0c7424 */ /* 0x000fc800078e00ff */
[----:B------:R-:W1:Y:S01]  /*0ba0*/  LDC R21, c[0x0][0x748] ;  /* 0x0001d200ff157b82 */ /* 0x000e620000000800 */
[-CC-:B--2---:R-:W-:Y:S02]  /*0bb0*/  SHF.R.U64 R27, R16, R18.reuse, R7.reuse ;  /* 0x00000012101b7219 */ /* 0x184fe40000001207 */
[----:B------:R-:W-:Y:S01]  /*0bc0*/  SHF.R.U32.HI R8, RZ, R18, R7 ;  /* 0x00000012ff087219 */ /* 0x000fe20000011607 */
[----:B------:R-:W-:-:S04]  /*0bd0*/  IMAD.MOV.U32 R18, RZ, RZ, 0x1 ;  /* 0x00000001ff127424 */ /* 0x000fc800078e00ff */
[----:B------:R-:W2:Y:S01]  /*0be0*/  LDC R23, c[0x0][0x738] ;  /* 0x0001ce00ff177b82 */ /* 0x000ea20000000800 */
[-CC-:B---3--:R-:W-:Y:S02]  /*0bf0*/  SHF.R.U64 R22, R27, R19.reuse, R8.reuse ;  /* 0x000000131b167219 */ /* 0x188fe40000001208 */
[-C--:B------:R-:W-:Y:S02]  /*0c00*/  SHF.L.U32 R7, R12, R19.reuse, RZ ;  /* 0x000000130c077219 */ /* 0x080fe400000006ff */
[----:B------:R-:W-:Y:S01]  /*0c10*/  SHF.R.U32.HI R11, RZ, R19, R8 ;  /* 0x00000013ff0b7219 */ /* 0x000fe20000011608 */
[----:B------:R-:W-:Y:S01]  /*0c20*/  IMAD.MOV.U32 R10, RZ, RZ, R22 ;  /* 0x000000ffff0a7224 */ /* 0x000fe200078e0016 */
[----:B------:R-:W-:Y:S01]  /*0c30*/  LOP3.LUT R8, RZ, R7, RZ, 0x33, !PT ;  /* 0x00000007ff087212 */ /* 0x000fe200078e33ff */
[----:B------:R-:W3:Y:S01]  /*0c40*/  LDC R26, c[0x0][0x710] ;  /* 0x0001c400ff1a7b82 */ /* 0x000ee20000000800 */
[----:B------:R-:W-:Y:S05]  /*0c50*/  @!P1 BRA `(.L_x_10) ;  /* 0x0000000000289947 */ /* 0x000fea0003800000 */
[----:B------:R-:W4:Y:S02]  /*0c60*/  LDC R7, c[0x0][0x74c] ;  /* 0x0001d300ff077b82 */ /* 0x000f240000000800 */
[----:B----4-:R-:W-:-:S05]  /*0c70*/  IADD3 R7, P1, R22, R7, RZ ;  /* 0x0000000716077210 */ /* 0x010fca0007f3e0ff */
        /* <DEDUP_REMOVED lines=8> */
.L_x_10:
[----:B-1----:R-:W-:Y:S01]  /*0d00*/  SHF.R.U64 R10, R10, R21, R11 ;  /* 0x000000150a0a7219 */ /* 0x002fe2000000120b */
[----:B0-----:R-:W-:Y:S01]  /*0d10*/  VIADD R11, R20, 0xffffffff ;  /* 0xffffffff140b7836 */ /* 0x001fe20000000000 */
[----:B------:R-:W-:Y:S01]  /*0d20*/  SHF.L.U32 R7, R18, R19, RZ ;  /* 0x0000001312077219 */ /* 0x000fe200000006ff */
[----:B------:R-:W-:Y:S01]  /*0d30*/  IMAD.MOV.U32 R14, RZ, RZ, 0x1 ;  /* 0x00000001ff0e7424 */ /* 0x000fe200078e00ff */
[----:B------:R-:W-:Y:S01]  /*0d40*/  LOP3.LUT R8, R27, R8, RZ, 0xc0, !PT ;  /* 0x000000081b087212 */ /* 0x000fe200078ec0ff */
[----:B------:R-:W-:Y:S01]  /*0d50*/  IMAD.MOV R12, RZ, RZ, -R10 ;  /* 0x000000ffff0c7224 */ /* 0x000fe200078e0a0a */
[----:B------:R-:W-:Y:S02]  /*0d60*/  SEL R9, R9, R30, !P3 ;  /* 0x0000001e09097207 */ /* 0x000fe40005800000 */
[----:B------:R-:W-:Y:S01]  /*0d70*/  LOP3.LUT R11, R16, R11, RZ, 0xc0, !PT ;  /* 0x0000000b100b7212 */ /* 0x000fe200078ec0ff */
[----:B------:R-:W-:Y:S02]  /*0d80*/  IMAD R8, R7, R10, R8 ;  /* 0x0000000a07087224 */ /* 0x000fe400078e0208 */
[----:B--2---:R-:W-:-:S02]  /*0d90*/  IMAD R7, R12, R23, R22 ;  /* 0x000000170c077224 */ /* 0x004fc400078e0216 */
[----:B---3--:R-:W-:Y:S02]  /*0da0*/  IMAD R9, R8, R26, R9 ;  /* 0x0000001a08097224 */ /* 0x008fe400078e0209 */
[----:B------:R-:W-:Y:S02]  /*0db0*/  IMAD R12, R7, R20, R11 ;  /* 0x00000014070c7224 */ /* 0x000fe400078e020b */
[----:B------:R-:W-:-:S03]  /*0dc0*/  IMAD.MOV.U32 R7, RZ, RZ, R28 ;  /* 0x000000ffff077224 */ /* 0x000fc600078e001c */
[----:B------:R-:W-:Y:S02]  /*0dd0*/  SEL R8, R12, R9, !P3 ;  /* 0x000000090c087207 */ /* 0x000fe40005800000 */
[----:B------:R-:W-:-:S07]  /*0de0*/  SEL R12, R9, R12, !P3 ;  /* 0x0000000c090c7207 */ /* 0x000fce0005800000 */
.L_x_8:
[----:B------:R-:W-:-:S08]  /*0df0*/  NOP ;  /* 0x0000000000007918 */ /* 0x000fd00000000000 */
[----:B------:R-:W0:Y:S02]  /*0e00*/  USETMAXREG.TRY_ALLOC.CTAPOOL UP0, 0xe8 ;  /* 0x000000e8000079c8 */ /* 0x000e240008000600 */
[----:B0-----:R-:W-:-:S13]  /*0e10*/  PLOP3.LUT P1, PT, PT, PT, UP0, 0x80, 0x0 ;  /* 0x000000000000781c */ /* 0x001fda0003f2f008 */
[----:B------:R-:W-:Y:S05]  /*0e20*/  @!P1 BRA `(.L_x_8) ;  /* 0xfffffffc00f09947 */ /* 0x000fea000383ffff */
[----:B------:R-:W-:Y:S01]  /*0e30*/  ULDC.64 UR4, c[0x0][0x698] ;  /* 0x0001a60000047ab9 */ /* 0x000fe20000000a00 */
[----:B------:R-:W-:Y:S01]  /*0e40*/  ULDC.64 UR14, c[0x0][0x208] ;  /* 0x00008200000e7ab9 */ /* 0x000fe20000000a00 */
[----:B------:R-:W-:-:S04]  /*0e50*/  ISETP.NE.U32.AND P1, PT, RZ, UR4, PT ;  /* 0x00000004ff007c0c */ /* 0x000fc8000bf25070 */
[----:B------:R-:W-:-:S13]  /*0e60*/  ISETP.NE.AND.EX P1, PT, RZ, UR5, PT, P1 ;  /* 0x00000005ff007c0c */ /* 0x000fda000bf25310 */
[----:B------:R-:W-:Y:S05]  /*0e70*/  @!P1 BRA `(.L_x_11) ;  /* 0x00000000001c9947 */ /* 0x000fea0003800000 */
[----:B------:R-:W0:Y:S02]  /*0e80*/  LDC.64 R10, c[0x0][0x698] ;  /* 0x0001a600ff0a7b82 */ /* 0x000e240000000a00 */
[----:B0-----:R-:W2:Y:S02]  /*0e90*/  LDG.E.64 R10, desc[UR14][R10.64] ;  /* 0x0000000e0a0a7981 */ /* 0x001ea4000c1e1b00 */
[----:B--2---:R-:W-:-:S04]  /*0ea0*/  ISETP.NE.U32.AND P1, PT, R10, RZ, PT ;  /* 0x000000ff0a00720c */ /* 0x004fc80003f25070 */
[----:B------:R-:W-:-:S13]  /*0eb0*/  ISETP.NE.AND.EX P1, PT, R11, RZ, PT, P1 ;  /* 0x000000ff0b00720c */ /* 0x000fda0003f25310 */
[----:B------:R-:W-:Y:S05]  /*0ec0*/  @!P1 BRA `(.L_x_11) ;  /* 0x0000000000089947 */ /* 0x000fea0003800000 */
[----:B------:R0:W5:Y:S01]  /*0ed0*/  LD.E R9, desc[UR14][R10.64] ;  /* 0x0000000e0a097980 */ /* 0x000162000c101900 */
[----:B------:R-:W-:Y:S05]  /*0ee0*/  BRA `(.L_x_12) ;  /* 0x0000000000207947 */ /* 0x000fea0003800000 */
.L_x_11:
[----:B------:R-:W-:Y:S02]  /*0ef0*/  ULDC.64 UR4, c[0x0][0x688] ;  /* 0x0001a20000047ab9 */ /* 0x000fe40000000a00 */
[----:B------:R-:W-:-:S04]  /*0f00*/  ISETP.NE.U32.AND P1, PT, RZ, UR4, PT ;  /* 0x00000004ff007c0c */ /* 0x000fc8000bf25070 */
[----:B------:R-:W-:-:S13]  /*0f10*/  ISETP.NE.AND.EX P1, PT, RZ, UR5, PT, P1 ;  /* 0x00000005ff007c0c */ /* 0x000fda000bf25310 */
[----:B------:R-:W-:Y:S05]  /*0f20*/  @!P1 BRA `(.L_x_13) ;  /* 0x00000000000c9947 */ /* 0x000fea0003800000 */
[----:B------:R-:W0:Y:S02]  /*0f30*/  LDC.64 R10, c[0x0][0x688] ;  /* 0x0001a200ff0a7b82 */ /* 0x000e240000000a00 */
[----:B0-----:R1:W5:Y:S01]  /*0f40*/  LDG.E R9, desc[UR14][R10.64] ;  /* 0x0000000e0a097981 */ /* 0x001362000c1e1900 */
[----:B------:R-:W-:Y:S05]  /*0f50*/  BRA `(.L_x_12) ;  /* 0x0000000000047947 */ /* 0x000fea0003800000 */
.L_x_13:
[----:B------:R-:W2:Y:S02]  /*0f60*/  LDC R9, c[0x0][0x680] ;  /* 0x0001a000ff097b82 */ /* 0x000ea40000000800 */
.L_x_12:
[----:B------:R-:W-:Y:S02]  /*0f70*/  ULDC.64 UR4, c[0x0][0x6a0] ;  /* 0x0001a80000047ab9 */ /* 0x000fe40000000a00 */
[----:B------:R-:W-:-:S04]  /*0f80*/  ISETP.NE.U32.AND P1, PT, RZ, UR4, PT ;  /* 0x00000004ff007c0c */ /* 0x000fc8000bf25070 */
[----:B------:R-:W-:-:S13]  /*0f90*/  ISETP.NE.AND.EX P1, PT, RZ, UR5, PT, P1 ;  /* 0x00000005ff007c0c */ /* 0x000fda000bf25310 */
[----:B------:R-:W-:Y:S05]  /*0fa0*/  @!P1 BRA `(.L_x_14) ;  /* 0x00000000001c9947 */ /* 0x000fea0003800000 */
[----:B01----:R-:W0:Y:S02]  /*0fb0*/  LDC.64 R10, c[0x0][0x6a0] ;  /* 0x0001a800ff0a7b82 */ /* 0x003e240000000a00 */
[----:B0-----:R-:W3:Y:S02]  /*0fc0*/  LDG.E.64 R10, desc[UR14][R10.64] ;  /* 0x0000000e0a0a7981 */ /* 0x001ee4000c1e1b00 */
[----:B---3--:R-:W-:-:S04]  /*0fd0*/  ISETP.NE.U32.AND P1, PT, R10, RZ, PT ;  /* 0x000000ff0a00720c */ /* 0x008fc80003f25070 */
[----:B------:R-:W-:-:S13]  /*0fe0*/  ISETP.NE.AND.EX P1, PT, R11, RZ, PT, P1 ;  /* 0x000000ff0b00720c */ /* 0x000fda0003f25310 */
[----:B------:R-:W-:Y:S05]  /*0ff0*/  @!P1 BRA `(.L_x_14) ;  /* 0x0000000000089947 */ /* 0x000fea0003800000 */
[----:B------:R0:W5:Y:S01]  /*1000*/  LD.E R10, desc[UR14][R10.64] ;  /* 0x0000000e0a0a7980 */ /* 0x000162000c101900 */
[----:B------:R-:W-:Y:S05]  /*1010*/  BRA `(.L_x_15) ;  /* 0x0000000000207947 */ /* 0x000fea0003800000 */
.L_x_14:
[----:B------:R-:W-:Y:S02]  /*1020*/  ULDC.64 UR4, c[0x0][0x690] ;  /* 0x0001a40000047ab9 */ /* 0x000fe40000000a00 */
[----:B------:R-:W-:-:S04]  /*1030*/  ISETP.NE.U32.AND P1, PT, RZ, UR4, PT ;  /* 0x00000004ff007c0c */ /* 0x000fc8000bf25070 */
[----:B------:R-:W-:-:S13]  /*1040*/  ISETP.NE.AND.EX P1, PT, RZ, UR5, PT, P1 ;  /* 0x00000005ff007c0c */ /* 0x000fda000bf25310 */
[----:B------:R-:W-:Y:S05]  /*1050*/  @!P1 BRA `(.L_x_16) ;  /* 0x00000000000c9947 */ /* 0x000fea0003800000 */
[----:B01----:R-:W0:Y:S02]  /*1060*/  LDC.64 R10, c[0x0][0x690] ;  /* 0x0001a400ff0a7b82 */ /* 0x003e240000000a00 */
[----:B0-----:R1:W5:Y:S01]  /*1070*/  LDG.E R10, desc[UR14][R10.64] ;  /* 0x0000000e0a0a7981 */ /* 0x001362000c1e1900 */
[----:B------:R-:W-:Y:S05]  /*1080*/  BRA `(.L_x_15) ;  /* 0x0000000000047947 */ /* 0x000fea0003800000 */
.L_x_16:
[----:B01----:R-:W3:Y:S02]  /*1090*/  LDC R10, c[0x0][0x684] ;  /* 0x0001a100ff0a7b82 */ /* 0x003ee40000000800 */
.L_x_15:
[----:B------:R-:W-:-:S13]  /*10a0*/  LOP3.LUT P1, RZ, R14, 0xff, RZ, 0xc0, !PT ;  /* 0x000000ff0eff7812 */ /* 0x000fda000782c0ff */
[----:B------:R-:W-:Y:S05]  /*10b0*/  @!P1 EXIT ;  /* 0x000000000000994d */ /* 0x000fea0003800000 */
[----:B------:R-:W-:Y:S01]  /*10c0*/  ULDC UR4, c[0x0][0x28c] ;  /* 0x0000a30000047ab9 */ /* 0x000fe20000000800 */
[----:B------:R-:W-:Y:S01]  /*10d0*/  LOP3.LUT R158, R4, 0x1, RZ, 0xfc, !PT ;  /* 0x00000001049e7812 */ /* 0x000fe200078efcff */
[----:B------:R-:W-:-:S04]  /*10e0*/  UIADD3 UR4, UR4, 0x7f, URZ ;  /* 0x0000007f04047890 */ /* 0x000fc8000fffe03f */
[----:B------:R-:W-:-:S04]  /*10f0*/  USHF.R.S32.HI UR5, URZ, 0x1f, UR4 ;  /* 0x0000001f3f057899 */ /* 0x000fc80008011404 */
[----:B------:R-:W-:-:S03]  /*1100*/  ULEA.HI UR5, UR5, UR4, URZ, 0x7 ;  /* 0x0000000405057291 */ /* 0x000fc6000f8f383f */
[----:B------:R-:W-:Y:S01]  /*1110*/  UMOV UR4, URZ ;  /* 0x0000003f00047c82 */ /* 0x000fe20008000000 */
[----:B------:R-:W-:-:S03]  /*1120*/  USHF.R.S32.HI UR6, URZ, 0x7, UR5 ;  /* 0x000000073f067899 */ /* 0x000fc60008011405 */
[----:B------:R-:W-:-:S09]  /*1130*/  UMOV UR5, URZ ;  /* 0x0000003f00057c82 */ /* 0x000fd20008000000 */
.L_x_281:
[----:B01----:R-:W-:Y:S02]  /*1140*/  LOP3.LUT R11, R0, 0x80, RZ, 0xc0, !PT ;  /* 0x00000080000b7812 */ /* 0x003fe400078ec0ff */
[----:B------:R-:W-:Y:S02]  /*1150*/  CS2R R150, SRZ ;  /* 0x0000000000967805 */ /* 0x000fe4000001ff00 */
[----:B------:R-:W-:Y:S02]  /*1160*/  CS2R R24, SRZ ;  /* 0x0000000000187805 */ /* 0x000fe4000001ff00 */
[----:B---3--:R-:W-:Y:S02]  /*1170*/  CS2R R26, SRZ ;  /* 0x00000000001a7805 */ /* 0x008fe4000001ff00 */
[----:B------:R-:W-:Y:S02]  /*1180*/  SHF.R.U32.HI R13, RZ, 0x7, R11 ;  /* 0x00000007ff0d7819 */ /* 0x000fe4000001160b */
[----:B------:R-:W-:-:S02]  /*1190*/  CS2R R28, SRZ ;  /* 0x00000000001c7805 */ /* 0x000fc4000001ff00 */
[----:B------:R-:W-:Y:S02]  /*11a0*/  VIMNMX R11, RZ, UR6, PT ;  /* 0x00000006ff0b7c48 */ /* 0x000fe4000bfe0100 */
[----:B------:R-:W-:Y:S02]  /*11b0*/  CS2R R30, SRZ ;  /* 0x00000000001e7805 */ /* 0x000fe4000001ff00 */
[----:B------:R-:W-:Y:S02]  /*11c0*/  CS2R R32, SRZ ;  /* 0x0000000000207805 */ /* 0x000fe4000001ff00 */
[----:B------:R-:W-:Y:S01]  /*11d0*/  CS2R R34, SRZ ;  /* 0x0000000000227805 */ /* 0x000fe2000001ff00 */
[----:B------:R-:W0:Y:S01]  /*11e0*/  SHFL.IDX PT, R13, R13, RZ, 0x1f ;  /* 0x00001fff0d0d7589 */ /* 0x000e2200000e0000 */
[----:B------:R-:W-:Y:S02]  /*11f0*/  IADD3 R11, -R11, UR6, RZ ;  /* 0x000000060b0b7c10 */ /* 0x000fe4000fffe1ff */
[----:B------:R-:W-:-:S02]  /*1200*/  CS2R R36, SRZ ;  /* 0x0000000000247805 */ /* 0x000fc4000001ff00 */
[----:B------:R-:W-:Y:S02]  /*1210*/  CS2R R38, SRZ ;  /* 0x0000000000267805 */ /* 0x000fe4000001ff00 */
[----:B------:R-:W-:Y:S02]  /*1220*/  CS2R R40, SRZ ;  /* 0x0000000000287805 */ /* 0x000fe4000001ff00 */
[----:B------:R-:W-:Y:S02]  /*1230*/  ISETP.GE.AND P1, PT, R11, 0x1, PT ;  /* 0x000000010b00780c */ /* 0x000fe40003f26270 */
[----:B------:R-:W-:Y:S02]  /*1240*/  CS2R R42, SRZ ;  /* 0x00000000002a7805 */ /* 0x000fe4000001ff00 */
[----:B------:R-:W-:Y:S02]  /*1250*/  CS2R R44, SRZ ;  /* 0x00000000002c7805 */ /* 0x000fe4000001ff00 */
[----:B------:R-:W-:-:S02]  /*1260*/  CS2R R46, SRZ ;  /* 0x00000000002e7805 */ /* 0x000fc4000001ff00 */
[----:B------:R-:W-:Y:S02]  /*1270*/  CS2R R48, SRZ ;  /* 0x0000000000307805 */ /* 0x000fe4000001ff00 */
[----:B------:R-:W-:Y:S02]  /*1280*/  CS2R R50, SRZ ;  /* 0x0000000000327805 */ /* 0x000fe4000001ff00 */
[----:B------:R-:W-:Y:S02]  /*1290*/  CS2R R52, SRZ ;  /* 0x0000000000347805 */ /* 0x000fe4000001ff00 */
        /* <DEDUP_REMOVED lines=12> */
[----:B0-----:R-:W-:Y:S02]  /*1360*/  R2UR UR7, R13 ;  /* 0x000000000d0772ca */ /* 0x001fe400000e0000 */
        /* <DEDUP_REMOVED lines=35> */
[----:B------:R-:W-:Y:S01]  /*15a0*/  CS2R R148, SRZ ;  /* 0x0000000000947805 */ /* 0x000fe2000001ff00 */
[----:B--2-45:R-:W-:Y:S06]  /*15b0*/  @!P1 BRA `(.L_x_17) ;  /* 0x00000004006c9947 */ /* 0x034fec0003800000 */
[----:B------:R-:W0:Y:S01]  /*15c0*/  S2UR UR10, SR_CgaCtaId ;  /* 0x00000000000a79c3 */ /* 0x000e220000008800 */
[----:B------:R-:W-:Y:S01]  /*15d0*/  ULEA.HI UR8, UR7, UR7, URZ, 0x1 ;  /* 0x0000000707087291 */ /* 0x000fe2000f8f083f */
[----:B------:R-:W-:Y:S01]  /*15e0*/  IMAD.U32 R18, RZ, RZ, UR4 ;  /* 0x00000004ff127e24 */ /* 0x000fe2000f8e00ff */
[----:B------:R-:W-:Y:S01]  /*15f0*/  UMOV UR9, 0x400 ;  /* 0x0000040000097882 */ /* 0x000fe20000000000 */
[----:B------:R-:W-:Y:S01]  /*1600*/  IMAD.U32 R13, RZ, RZ, UR5 ;  /* 0x00000005ff0d7e24 */ /* 0x000fe2000f8e00ff */
[----:B------:R-:W-:Y:S02]  /*1610*/  ULOP3.LUT UR8, UR8, 0x7fffe, URZ, 0xc0, !UPT ;  /* 0x0007fffe08087892 */ /* 0x000fe4000f8ec03f */
[----:B------:R-:W-:Y:S02]  /*1620*/  UPLOP3.LUT UP0, UPT, UPT, UPT, UPT, 0x40, 0x0 ;  /* 0x000000000000789c */ /* 0x000fe40003f0e870 */
[----:B------:R-:W-:Y:S01]  /*1630*/  UIADD3 UR8, UR7, -UR8, URZ ;  /* 0x8000000807087290 */ /* 0x000fe2000fffe03f */
[----:B------:R-:W-:Y:S01]  /*1640*/  UMOV UR12, UR5 ;  /* 0x00000005000c7c82 */ /* 0x000fe20008000000 */
[----:B0-----:R-:W-:-:S04]  /*1650*/  ULEA UR9, UR10, UR9, 0x18 ;  /* 0x000000090a097291 */ /* 0x001fc8000f8ec03f */
[----:B------:R-:W-:-:S04]  /*1660*/  ULEA UR8, UR8, UR9, 0xd ;  /* 0x0000000908087291 */ /* 0x000fc8000f8e683f */
[----:B------:R-:W-:-:S04]  /*1670*/  UIADD3 UR8, UR8, 0x100, URZ ;  /* 0x0000010008087890 */ /* 0x000fc8000fffe03f */
[----:B------:R-:W-:-:S04]  /*1680*/  USHF.R.U32.HI UR8, URZ, 0x4, UR8 ;  /* 0x000000043f087899 */ /* 0x000fc80008011608 */
[----:B------:R-:W-:-:S12]  /*1690*/  ULOP3.LUT UR7, UR8, 0x3fff, URZ, 0xc0, !UPT ;  /* 0x00003fff08077892 */ /* 0x000fd8000f8ec03f */
.L_x_24:
[----:B------:R-:W-:-:S13]  /*16a0*/  ISETP.NE.AND P2, PT, R158, 0x3, PT ;  /* 0x000000039e00780c */ /* 0x000fda0003f45270 */
[----:B01--4-:R-:W-:Y:S05]  /*16b0*/  @!P2 BRA `(.L_x_18) ;  /* 0x000000000004a947 */ /* 0x013fea0003800000 */
[----:B------:R-:W-:Y:S01]  /*16c0*/  BPT.TRAP 0x1 ;  /* 0x000000040000795c */ /* 0x000fe20000300000 */
.L_x_18:
[----:B------:R-:W0:Y:S01]  /*16d0*/  S2UR UR9, SR_CgaCtaId ;  /* 0x00000000000979c3 */ /* 0x000e220000008800 */
[----:B------:R-:W-:Y:S01]  /*16e0*/  UMOV UR8, 0x400 ;  /* 0x0000040000087882 */ /* 0x000fe20000000000 */
[----:B------:R-:W-:Y:S01]  /*16f0*/  SHF.L.U32 R16, R18, 0x1f, RZ ;  /* 0x0000001f12107819 */ /* 0x000fe200000006ff */
[----:B0-----:R-:W-:-:S04]  /*1700*/  ULEA UR17, UR9, UR8, 0x18 ;  /* 0x0000000809117291 */ /* 0x001fc8000f8ec03f */
[----:B------:R-:W-:-:S09]  /*1710*/  ULEA UR8, UR12, UR17, 0x3 ;  /* 0x000000110c087291 */ /* 0x000fd2000f8e183f */
[----:B------:R0:W1:Y:S01]  /*1720*/  SYNCS.PHASECHK.TRANS64.TRYWAIT P1, [UR8], R16 ;  /* 0x00000010ff0075a7 */ /* 0x0000620008020148 */
[----:B------:R-:W-:Y:S05]  /*1730*/  @!P2 BRA `(.L_x_19) ;  /* 0x000000000004a947 */ /* 0x000fea0003800000 */
[----:B------:R-:W-:Y:S01]  /*1740*/  BPT.TRAP 0x1 ;  /* 0x000000040000795c */ /* 0x000fe20000300000 */
.L_x_19:
[C---:B------:R-:W-:Y:S02]  /*1750*/  IMAD.SHL.U32 R14, R0.reuse, 0x40, RZ ;  /* 0x00000040000e7824 */ /* 0x040fe400078e00ff */
[C---:B------:R-:W-:Y:S02]  /*1760*/  IMAD.SHL.U32 R15, R0.reuse, 0x400, RZ ;  /* 0x00000400000f7824 */ /* 0x040fe400078e00ff */
[----:B------:R-:W-:Y:S01]  /*1770*/  IMAD.SHL.U32 R17, R0, 0x20, RZ ;  /* 0x0000002000117824 */ /* 0x000fe200078e00ff */
[----:B------:R-:W-:-:S04]  /*1780*/  LOP3.LUT R14, R14, 0x3800, RZ, 0xc0, !PT ;  /* 0x000038000e0e7812 */ /* 0x000fc800078ec0ff */
[----:B------:R-:W-:Y:S01]  /*1790*/  LOP3.LUT R14, R14, 0x400, R15, 0xf8, !PT ;  /* 0x000004000e0e7812 */ /* 0x000fe200078ef80f */
[----:B------:R-:W-:-:S03]  /*17a0*/  IMAD.U32 R15, RZ, RZ, UR12 ;  /* 0x0000000cff0f7e24 */ /* 0x000fc6000f8e00ff */
[----:B------:R-:W-:-:S04]  /*17b0*/  LOP3.LUT R14, R14, 0x380, R17, 0xf8, !PT ;  /* 0x000003800e0e7812 */ /* 0x000fc800078ef811 */
[----:B------:R-:W-:-:S05]  /*17c0*/  SHF.R.U32.HI R14, RZ, 0x3, R14 ;  /* 0x00000003ff0e7819 */ /* 0x000fca000001160e */
[----:B------:R-:W-:Y:S01]  /*17d0*/  IMAD R14, R15, 0x800, R14 ;  /* 0x000008000f0e7824 */ /* 0x000fe200078e020e */
[----:B-1----:R-:W-:Y:S06]  /*17e0*/  @P1 BRA `(.L_x_20) ;  /* 0x0000000000081947 */ /* 0x002fec0003800000 */
[----:B------:R-:W1:Y:S02]  /*17f0*/  SYNCS.PHASECHK.TRANS64.TRYWAIT P1, [UR8], R16 ;  /* 0x00000010ff0075a7 */ /* 0x000e640008020148 */
[----:B-1----:R-:W-:Y:S05]  /*1800*/  @!P1 BRA `(.L_x_21) ;  /* 0x000000b400409947 */ /* 0x002fea0003800000 */
.L_x_20:
[----:B------:R-:W4:Y:S01]  /*1810*/  LDS.128 R152, [R14+UR17+0x28100] ;  /* 0x028100110e987984 */ /* 0x000f220008000c00 */
[----:B------:R-:W-:Y:S02]  /*1820*/  UIADD3 UR8, UR17, 0x8100, URZ ;  /* 0x0000810011087890 */ /* 0x000fe4000fffe03f */
[----:B------:R-:W-:Y:S02]  /*1830*/  ULOP3.LUT UR13, UR7, 0x10000, URZ, 0xfc, !UPT ;  /* 0x00010000070d7892 */ /* 0x000fe4000f8efc3f */
[----:B------:R-:W-:Y:S02]  /*1840*/  USHF.R.U32.HI UR8, URZ, 0x4, UR8 ;  /* 0x000000043f087899 */ /* 0x000fe40008011608 */
[----:B------:R-:W-:Y:S02]  /*1850*/  ULEA UR13, UR12, UR13, 0xa ;  /* 0x0000000d0c0d7291 */ /* 0x000fe4000f8e503f */
[----:B------:R-:W-:Y:S01]  /*1860*/  ULOP3.LUT UR8, UR8, 0x3fff, URZ, 0xc0, !UPT ;  /* 0x00003fff08087892 */ /* 0x000fe2000f8ec03f */
[----:B------:R-:W-:Y:S01]  /*1870*/  UMOV UR9, 0x40000040 ;  /* 0x4000004000097882 */ /* 0x000fe20000000000 */
[----:B------:R-:W-:-:S02]  /*1880*/  UMOV UR11, 0x40000040 ;  /* 0x40000040000b7882 */ /* 0x000fc40000000000 */
[----:B------:R-:W-:-:S04]  /*1890*/  ULOP3.LUT UR8, UR8, 0x10000, URZ, 0xfc, !UPT ;  /* 0x0001000008087892 */ /* 0x000fc8000f8efc3f */
[----:B------:R-:W-:-:S03]  /*18a0*/  ULEA UR16, UR12, UR8, 0xc ;  /* 0x000000080c107291 */ /* 0x000fc6000f8e603f */
[----:B------:R-:W-:-:S04]  /*18b0*/  UMOV UR8, UR13 ;  /* 0x0000000d00087c82 */ /* 0x000fc80008000000 */
[----:B------:R-:W-:Y:S01]  /*18c0*/  UMOV UR10, UR16 ;  /* 0x00000010000a7c82 */ /* 0x000fe20008000000 */
[----:B----4-:R-:W-:-:S06]  /*18d0*/  WARPGROUP.ARRIVE ;  /* 0x00000000000079c5 */ /* 0x010fcc0000000000 */
[----:B------:R-:W-:Y:S01]  /*18e0*/  HGMMA.SP.64x256x32.F32 R24, gdesc[UR8], R24, UP0, R152, 0x0 ;  /* 0x0be09800081879f0 */ /* 0x000fe2000bf00a18 */
[----:B------:R-:W-:Y:S02]  /*18f0*/  UIADD3 UR8, UR13, 0x2, URZ ;  /* 0x000000020d087890 */ /* 0x000fe4000fffe03f */
[----:B------:R-:W-:Y:S01]  /*1900*/  UIADD3 UR10, UR16, 0x4, URZ ;  /* 0x00000004100a7890 */ /* 0x000fe2000fffe03f */
[----:B------:R-:W-:Y:S01]  /*1910*/  UMOV UR9, 0x40000040 ;  /* 0x4000004000097882 */ /* 0x000fe20000000000 */
[----:B------:R-:W-:-:S15]  /*1920*/  UMOV UR11, 0x40000040 ;  /* 0x40000040000b7882 */ /* 0x000fde0000000000 */
[----:B------:R-:W-:-:S12]  /*1930*/  NOP ;  /* 0x0000000000007918 */ /* 0x000fd80000000000 */
[----:B------:R-:W-:Y:S01]  /*1940*/  HGMMA.SP.64x256x32.F32 R24, gdesc[UR8], R24, R153, 0x0 ;  /* 0x0be09900081879f0 */ /* 0x000fe20008700a18 */
        /* <DEDUP_REMOVED lines=11> */
[----:B------:R-:W-:Y:S03]  /*1a00*/  HGMMA.SP.64x256x32.F32 R24, gdesc[UR8], R24, R155, 0x0, gsb0 ;  /* 0x0be09b00081879f0 */ /* 0x000fe60008000a18 */
[----:B------:R-:W-:Y:S02]  /*1a10*/  WARPGROUP.DEPBAR.LE gsb0, 0x0 ;  /* 0x00008000000079c5 */ /* 0x000fe40000010000 */
[----:B------:R-:W-:Y:S05]  /*1a20*/  @!P2 BRA `(.L_x_22) ;  /* 0x000000000004a947 */ /* 0x000fea0003800000 */
[----:B------:R-:W-:Y:S01]  /*1a30*/  BPT.TRAP 0x1 ;  /* 0x000000040000795c */ /* 0x000fe20000300000 */
.L_x_22:
[----:B------:R-:W-:Y:S02]  /*1a40*/  @P0 LEA R14, R13, UR17, 0x3 ;  /* 0x000000110d0e0c11 */ /* 0x000fe4000f8e18ff */
[----:B------:R-:W-:-:S03]  /*1a50*/  ISETP.GT.U32.AND P1, PT, R4, 0x1, PT ;  /* 0x000000010400780c */ /* 0x000fc60003f24070 */
[----:B------:R-:W-:-:S05]  /*1a60*/  @P0 VIADD R14, R14, 0x10 ;  /* 0x000000100e0e0836 */ /* 0x000fca0000000000 */
[----:B------:R-:W-:-:S04]  /*1a70*/  @P0 PRMT R14, R5, 0x654, R14 ;  /* 0x00000654050e0816 */ /* 0x000fc8000000000e */
[----:B------:R4:W-:Y:S01]  /*1a80*/  @P0 SYNCS.ARRIVE.TRANS64.RED.A1T0 RZ, [R14+URZ], RZ ;  /* 0x000000ff0eff09a7 */ /* 0x0009e2000810043f */
[----:B------:R-:W-:Y:S05]  /*1a90*/  @P1 BRA `(.L_x_23) ;  /* 0x0000000000041947 */ /* 0x000fea0003800000 */
[----:B------:R-:W-:Y:S01]  /*1aa0*/  BPT.TRAP 0x1 ;  /* 0x000000040000795c */ /* 0x000fe20000300000 */
.L_x_23:
[----:B------:R-:W-:Y:S01]  /*1ab0*/  UIADD3 UR12, UR12, 0x1, URZ ;  /* 0x000000010c0c7890 */ /* 0x000fe2000fffe03f */
[----:B------:R-:W-:Y:S01]  /*1ac0*/  ISETP.GT.AND P2, PT, R11, 0x1, PT ;  /* 0x000000010b00780c */ /* 0x000fe20003f44270 */
[----:B------:R-:W-:Y:S02]  /*1ad0*/  VIADD R13, R13, 0x1 ;  /* 0x000000010d0d7836 */ /* 0x000fe40000000000 */
[----:B------:R-:W-:Y:S01]  /*1ae0*/  UISETP.NE.AND UP0, UPT, UR12, 0x2, UPT ;  /* 0x000000020c00788c */ /* 0x000fe2000bf05270 */
[----:B------:R-:W-:Y:S02]  /*1af0*/  VIADD R11, R11, 0xffffffff ;  /* 0xffffffff0b0b7836 */ /* 0x000fe40000000000 */
[C---:B------:R-:W-:Y:S01]  /*1b00*/  ISETP.NE.AND P1, PT, R13.reuse, 0x2, PT ;  /* 0x000000020d00780c */ /* 0x040fe20003f25270 */
[----:B------:R-:W-:Y:S02]  /*1b10*/  USEL UR8, URZ, 0x1, UP0 ;  /* 0x000000013f087887 */ /* 0x000fe40008000000 */
[----:B------:R-:W-:Y:S01]  /*1b20*/  USEL UR12, UR12, URZ, UP0 ;  /* 0x0000003f0c0c7287 */ /* 0x000fe20008000000 */
[----:B------:R-:W-:Y:S01]  /*1b30*/  SEL R13, R13, RZ, P1 ;  /* 0x000000ff0d0d7207 */ /* 0x000fe20000800000 */
[----:B------:R-:W-:-:S02]  /*1b40*/  UPLOP3.LUT UP0, UPT, UPT, UPT, UPT, 0x80, 0x0 ;  /* 0x000000000000789c */ /* 0x000fc40003f0f070 */
[----:B------:R-:W-:Y:S01]  /*1b50*/  LOP3.LUT R18, R18, UR8, RZ, 0x3c, !PT ;  /* 0x0000000812127c12 */ /* 0x000fe2000f8e3cff */
[----:B------:R-:W-:Y:S08]  /*1b60*/  @P2 BRA `(.L_x_24) ;  /* 0xfffffff800cc2947 */ /* 0x000ff0000383ffff */
.L_x_17:
[----:B------:R-:W2:Y:S01]  /*1b70*/  LDC R18, c[0x0][0x288] ;  /* 0x0000a200ff127b82 */ /* 0x000ea20000000800 */
[----:B------:R-:W-:Y:S01]  /*1b80*/  LOP3.LUT R11, R0, 0x60, RZ, 0xc0, !PT ;  /* 0x00000060000b7812 */ /* 0x000fe200078ec0ff */
[----:B------:R-:W-:Y:S01]  /*1b90*/  UIADD3 UR5, UR6, UR5, URZ ;  /* 0x0000000506057290 */ /* 0x000fe2000fffe03f */
[----:B------:R-:W-:Y:S01]  /*1ba0*/  SHF.R.U32.HI R13, RZ, 0x2, R0 ;  /* 0x00000002ff0d7819 */ /* 0x000fe20000011600 */
[----:B------:R-:W-:Y:S01]  /*1bb0*/  IMAD.SHL.U32 R19, R8, 0x100, RZ ;  /* 0x0000010008137824 */ /* 0x000fe200078e00ff */
[----:B------:R-:W-:Y:S01]  /*1bc0*/  SHF.R.U32.HI R11, RZ, 0x5, R11 ;  /* 0x00000005ff0b7819 */ /* 0x000fe2000001160b */
[----:B------:R-:W-:Y:S01]  /*1bd0*/  USHF.R.U32.HI UR7, URZ, 0x1, UR5 ;  /* 0x000000013f077899 */ /* 0x000fe20008011605 */
[----:B----4-:R-:W-:Y:S01]  /*1be0*/  LOP3.LUT R14, R13, 0x7, RZ, 0xc0, !PT ;  /* 0x000000070d0e7812 */ /* 0x010fe200078ec0ff */
[----:B------:R-:W-:Y:S01]  /*1bf0*/  ULDC UR10, c[0x0][0x284] ;  /* 0x0000a100000a7ab9 */ /* 0x000fe20000000800 */
[----:B------:R-:W-:Y:S01]  /*1c00*/  SHF.R.S32.HI R20, RZ, 0x1f, R7 ;  /* 0x0000001fff147819 */ /* 0x000fe20000011407 */
[C---:B-1----:R-:W-:Y:S01]  /*1c10*/  IMAD.SHL.U32 R15, R11.reuse, 0x10, RZ ;  /* 0x000000100b0f7824 */ /* 0x042fe200078e00ff */
[----:B------:R-:W-:Y:S01]  /*1c20*/  ULOP3.LUT UR7, UR7, 0x1, URZ, 0xc0, !UPT ;  /* 0x0000000107077892 */ /* 0x000fe2000f8ec03f */
[----:B0-----:R-:W-:Y:S01]  /*1c30*/  IMAD R16, R11, -0x10, -R14 ;  /* 0xfffffff00b107824 */ /* 0x001fe200078e0a0e */
[----:B------:R-:W-:Y:S01]  /*1c40*/  SHF.R.U32.HI R11, RZ, 0x1, R0 ;  /* 0x00000001ff0b7819 */ /* 0x000fe20000011600 */
[----:B------:R-:W-:Y:S01]  /*1c50*/  ULDC.64 UR8, c[0x0][0x6d0] ;  /* 0x0001b40000087ab9 */ /* 0x000fe20000000a00 */
[----:B------:R-:W-:Y:S01]  /*1c60*/  LOP3.LUT R14, R15, 0xfffffff0, R14, 0xe2, !PT ;  /* 0xfffffff00f0e7812 */ /* 0x000fe200078ee20e */
[----:B------:R-:W-:Y:S01]  /*1c70*/  IMAD.SHL.U32 R15, R12, 0x80, RZ ;  /* 0x000000800c0f7824 */ /* 0x000fe200078e00ff */
[----:B------:R-:W-:Y:S01]  /*1c80*/  UISETP.GT.U32.AND UP0, UPT, UR5, 0x1, UPT ;  /* 0x000000010500788c */ /* 0x000fe2000bf04070 */
[----:B------:R-:W-:Y:S01]  /*1c90*/  LOP3.LUT R13, R6, 0x1, RZ, 0xc0, !PT ;  /* 0x00000001060d7812 */ /* 0x000fe200078ec0ff */
[----:B------:R-:W-:Y:S01]  /*1ca0*/  UISETP.NE.U32.AND UP1, UPT, UR7, 0x1, UPT ;  /* 0x000000010700788c */ /* 0x000fe2000bf25070 */
[----:B------:R-:W-:Y:S01]  /*1cb0*/  LOP3.LUT R14, R14, 0x40, R11, 0xf8, !PT ;  /* 0x000000400e0e7812 */ /* 0x000fe200078ef80b */
[----:B------:R-:W-:Y:S01]  /*1cc0*/  IMAD R12, R20, UR8, RZ ;  /* 0x00000008140c7c24 */ /* 0x000fe2000f8e02ff */
[----:B------:R-:W-:Y:S01]  /*1cd0*/  UISETP.LT.U32.AND UP0, UPT, UR6, 0x2, UP0 ;  /* 0x000000020600788c */ /* 0x000fe20008701070 */
[----:B------:R-:W-:Y:S01]  /*1ce0*/  IMAD R16, R13, -0x40, R16 ;  /* 0xffffffc00d107824 */ /* 0x000fe200078e0210 */
[----:B--2---:R-:W-:Y:S01]  /*1cf0*/  ISETP.GE.AND P1, PT, R19, R18, PT ;  /* 0x000000121300720c */ /* 0x004fe20003f26270 */
[----:B------:R-:W-:Y:S01]  /*1d00*/  UISETP.GT.U32.AND UP1, UPT, UR6, 0x1, !UP1 ;  /* 0x000000010600788c */ /* 0x000fe2000cf24070 */
[----:B------:R-:W-:Y:S01]  /*1d10*/  LOP3.LUT R152, R14, R15, RZ, 0xfc, !PT ;  /* 0x0000000f0e987212 */ /* 0x000fe200078efcff */
[----:B------:R-:W-:Y:S01]  /*1d20*/  IMAD R17, R7, UR9, R12 ;  /* 0x0000000907117c24 */ /* 0x000fe2000f8e020c */
[----:B------:R-:W-:Y:S01]  /*1d30*/  ISETP.GE.OR P1, PT, R15, UR10, P1 ;  /* 0x0000000a0f007c0c */ /* 0x000fe20008f26670 */
[----:B------:R-:W-:Y:S01]  /*1d40*/  USEL UR7, URZ, 0x1, !UP1 ;  /* 0x000000013f077887 */ /* 0x000fe2000c800000 */
[----:B------:R-:W-:Y:S01]  /*1d50*/  SHF.R.S32.HI R153, RZ, 0x1f, R152 ;  /* 0x0000001fff997819 */ /* 0x000fe20000011498 */
[----:B------:R-:W-:Y:S01]  /*1d60*/  ULOP3.LUT UR5, UR5, 0x1, URZ, 0xc0, !UPT ;  /* 0x0000000105057892 */ /* 0x000fe2000f8ec03f */
[----:B------:R-:W-:Y:S01]  /*1d70*/  LOP3.LUT R11, R0, 0x3, RZ, 0xc0, !PT ;  /* 0x00000003000b7812 */ /* 0x000fe200078ec0ff */
[----:B------:R-:W-:-:S02]  /*1d80*/  WARPGROUP.DEPBAR.LE gsb0, 0x0 ;  /* 0x00008000000079c5 */ /* 0x000fc40000010000 */
[----:B------:R-:W-:Y:S01]  /*1d90*/  IMAD.WIDE.U32 R12, R7, UR8, R152 ;  /* 0x00000008070c7c25 */ /* 0x000fe2000f8e0098 */
[----:B------:R-:W-:-:S03]  /*1da0*/  USEL UR8, URZ, 0x1, !UP0 ;  /* 0x000000013f087887 */ /* 0x000fc6000c000000 */
[----:B------:R-:W-:Y:S01]  /*1db0*/  IMAD R14, R11, -0x2, R18 ;  /* 0xfffffffe0b0e7824 */ /* 0x000fe200078e0212 */
[----:B------:R-:W-:Y:S01]  /*1dc0*/  ULOP3.LUT UR4, UR7, UR4, UR8, 0x96, !UPT ;  /* 0x0000000407047292 */ /* 0x000fe2000f8e9608 */
[----:B------:R-:W-:Y:S01]  /*1dd0*/  IADD3 R11, -R15, UR10, R16 ;  /* 0x0000000a0f0b7c10 */ /* 0x000fe2000fffe110 */
[----:B------:R-:W-:Y:S02]  /*1de0*/  IMAD.MOV.U32 R16, RZ, RZ, R12 ;  /* 0x000000ffff107224 */ /* 0x000fe400078e000c */
[----:B------:R-:W-:Y:S02]  /*1df0*/  IMAD.IADD R17, R13, 0x1, R17 ;  /* 0x000000010d117824 */ /* 0x000fe400078e0211 */
[----:B------:R-:W-:Y:S01]  /*1e00*/  IMAD.IADD R12, R14, 0x1, -R19 ;  /* 0x000000010e0c7824 */ /* 0x000fe200078e0a13 */
[----:B------:R-:W-:Y:S06]  /*1e10*/  @P1 BRA `(.L_x_25) ;  /* 0x0000009000981947 */ /* 0x000fec0003800000 */
[----:B------:R-:W0:Y:S01]  /*1e20*/  LDC.64 R14, c[0x0][0x6c8] ;  /* 0x0001b200ff0e7b82 */ /* 0x000e220000000a00 */
[----:B---3-5:R-:W-:Y:S01]  /*1e30*/  FSETP.NEU.AND P2, PT, R10, RZ, PT ;  /* 0x000000ff0a00720b */ /* 0x028fe20003f4d000 */
[----:B------:R-:W-:Y:S01]  /*1e40*/  IMAD.WIDE R18, R8, 0x100, RZ ;  /* 0x0000010008127825 */ /* 0x000fe200078e02ff */
[----:B------:R-:W-:Y:S01]  /*1e50*/  ISETP.GT.AND P1, PT, R12, RZ, PT ;  /* 0x000000ff0c00720c */ /* 0x000fe20003f24270 */
[----:B------:R-:W-:Y:S02]  /*1e60*/  BSSY B0, `(.L_x_25) ;  /* 0x0000921000007945 */ /* 0x000fe40003800000 */
[----:B------:R-:W-:Y:S01]  /*1e70*/  IMAD.SHL.U32 R13, R0, 0x2, RZ ;  /* 0x00000002000d7824 */ /* 0x000fe200078e00ff */
[----:B------:R-:W-:-:S04]  /*1e80*/  ISETP.GT.AND P4, PT, R11, RZ, P1 ;  /* 0x000000ff0b00720c */ /* 0x000fc80000f84270 */
[----:B------:R-:W-:Y:S01]  /*1e90*/  LOP3.LUT R161, R18, 0x6, R13, 0xf8, !PT ;  /* 0x0000000612a17812 */ /* 0x000fe200078ef80d */
[----:B0-----:R-:W-:-:S04]  /*1ea0*/  IMAD R8, R19, R14, RZ ;  /* 0x0000000e13087224 */ /* 0x001fc800078e02ff */
[----:B------:R-:W-:-:S04]  /*1eb0*/  IMAD.WIDE.U32 R156, R161, R14, R16 ;  /* 0x0000000ea19c7225 */ /* 0x000fc800078e0010 */
[----:B------:R-:W-:-:S04]  /*1ec0*/  IMAD R13, R161, R15, R8 ;  /* 0x0000000fa10d7224 */ /* 0x000fc800078e0208 */
[----:B------:R-:W-:Y:S01]  /*1ed0*/  IMAD.IADD R163, R157, 0x1, R13 ;  /* 0x000000019da37824 */ /* 0x000fe200078e020d */
[----:B------:R-:W-:Y:S06]  /*1ee0*/  @!P2 BRA `(.L_x_26) ;  /* 0x000000640054a947 */ /* 0x000fec0003800000 */
[----:B------:R-:W-:Y:S01]  /*1ef0*/  ULDC.64 UR8, c[0x0][0x6b8] ;  /* 0x0001ae0000087ab9 */ /* 0x000fe20000000a00 */
[----:B------:R-:W-:Y:S01]  /*1f00*/  ULDC.64 UR12, c[0x0][0x6b0] ;  /* 0x0001ac00000c7ab9 */ /* 0x000fe20000000a00 */
[----:B------:R-:W-:Y:S01]  /*1f10*/  IMAD R8, R20, UR8, RZ ;  /* 0x0000000814087c24 */ /* 0x000fe2000f8e02ff */
[----:B------:R-:W-:Y:S01]  /*1f20*/  ULDC.64 UR16, c[0x0][0x6a8] ;  /* 0x0001aa0000107ab9 */ /* 0x000fe20000000a00 */
[C---:B------:R-:W-:Y:S01]  /*1f30*/  IMAD.WIDE.U32 R20, R7.reuse, UR8, R152 ;  /* 0x0000000807147c25 */ /* 0x040fe2000f8e0098 */
[----:B------:R-:W0:Y:S01]  /*1f40*/  LDC.64 R154, c[0x0][0x6b0] ;  /* 0x0001ac00ff9a7b82 */ /* 0x000e220000000a00 */
[----:B------:R-:W-:Y:S02]  /*1f50*/  ULDC.64 UR10, c[0x0][0x6c0] ;  /* 0x0001b000000a7ab9 */ /* 0x000fe40000000a00 */
[----:B------:R-:W-:Y:S02]  /*1f60*/  IMAD R159, R7, UR9, R8 ;  /* 0x00000009079f7c24 */ /* 0x000fe4000f8e0208 */
[----:B------:R-:W-:-:S02]  /*1f70*/  IMAD R18, R19, UR12, RZ ;  /* 0x0000000c13127c24 */ /* 0x000fc4000f8e02ff */
[----:B------:R-:W-:Y:S02]  /*1f80*/  IMAD.IADD R21, R21, 0x1, R159 ;  /* 0x0000000115157824 */ /* 0x000fe400078e029f */
[C---:B------:R-:W-:Y:S02]  /*1f90*/  IMAD R157, R161.reuse, UR13, R18 ;  /* 0x0000000da19d7c24 */ /* 0x040fe4000f8e0212 */
[----:B------:R-:W-:-:S04]  /*1fa0*/  IMAD.WIDE.U32 R16, R161, UR12, R20 ;  /* 0x0000000ca1107c25 */ /* 0x000fc8000f8e0014 */
[----:B------:R-:W-:Y:S01]  /*1fb0*/  IMAD.IADD R13, R17, 0x1, R157 ;  /* 0x00000001110d7824 */ /* 0x000fe200078e029d */
[----:B------:R-:W-:-:S04]  /*1fc0*/  LEA R18, P2, R16, UR16, 0x2 ;  /* 0x0000001010127c11 */ /* 0x000fc8000f8410ff */
[----:B------:R-:W-:-:S05]  /*1fd0*/  LEA.HI.X R19, R16, UR17, R13, 0x2, P2 ;  /* 0x0000001110137c11 */ /* 0x000fca00090f140d */
[----:B------:R-:W2:Y:S01]  /*1fe0*/  @P4 LDG.E.LTC128B R13, desc[UR14][R18.64] ;  /* 0x0000000e120d4981 */ /* 0x000ea2000c1e1920 */
[C---:B------:R-:W-:Y:S01]  /*1ff0*/  IMAD.WIDE.U32 R22, R161.reuse, UR12, R152 ;  /* 0x0000000ca1167c25 */ /* 0x040fe2000f8e0098 */
[C---:B------:R-:W-:Y:S01]  /*2000*/  LEA R16, P2, R156.reuse, UR10, 0x2 ;  /* 0x0000000a9c107c11 */ /* 0x040fe2000f8410ff */
[----:B------:R-:W-:Y:S02]  /*2010*/  BSSY B1, `(.L_x_27) ;  /* 0x0000015000017945 */ /* 0x000fe40003800000 */
[----:B0-----:R-:W-:Y:S01]  /*2020*/  IMAD.WIDE.U32 R160, R161, UR12, R154 ;  /* 0x0000000ca1a07c25 */ /* 0x001fe2000f8e009a */
[----:B------:R-:W-:Y:S02]  /*2030*/  LEA.HI.X R17, R156, UR11, R163, 0x2, P2 ;  /* 0x0000000b9c117c11 */ /* 0x000fe400090f14a3 */
[----:B------:R-:W-:Y:S01]  /*2040*/  ISETP.GT.AND P2, PT, R12, 0x1, PT ;  /* 0x000000010c00780c */ /* 0x000fe20003f44270 */
[C---:B------:R-:W-:Y:S01]  /*2050*/  IMAD.IADD R165, R157.reuse, 0x1, R161 ;  /* 0x000000019da57824 */ /* 0x040fe200078e02a1 */
[----:B------:R-:W-:Y:S01]  /*2060*/  IADD3 R8, P5, R20, R160, RZ ;  /* 0x000000a014087210 */ /* 0x000fe20007fbe0ff */
[----:B------:R-:W-:-:S03]  /*2070*/  IMAD.IADD R23, R157, 0x1, R23 ;  /* 0x000000019d177824 */ /* 0x000fc600078e0217 */
[----:B------:R-:W-:Y:S01]  /*2080*/  LEA R20, P6, R8, UR16, 0x2 ;  /* 0x0000001008147c11 */ /* 0x000fe2000f8c10ff */
[----:B------:R-:W-:Y:S01]  /*2090*/  IMAD.X R21, R165, 0x1, R21, P5 ;  /* 0x00000001a5157824 */ /* 0x000fe200028e0615 */
[----:B------:R-:W-:-:S04]  /*20a0*/  ISETP.GT.AND P5, PT, R11, RZ, P2 ;  /* 0x000000ff0b00720c */ /* 0x000fc800017a4270 */
[----:B------:R-:W-:Y:S01]  /*20b0*/  LEA.HI.X R21, R8, UR17, R21, 0x2, P6 ;  /* 0x0000001108157c11 */ /* 0x000fe2000b0f1415 */
[----:B--2---:R-:W-:-:S04]  /*20c0*/  FMUL R155, R13, R10 ;  /* 0x0000000a0d9b7220 */ /* 0x004fc80000400000 */
[----:B------:R-:W-:Y:S01]  /*20d0*/  FFMA R163, R24, R9, R155 ;  /* 0x0000000918a37223 */ /* 0x000fe2000000009b */
[----:B------:R-:W-:-:S04]  /*20e0*/  IMAD.WIDE.U32 R154, R7, UR8, R22 ;  /* 0x00000008079a7c25 */ /* 0x000fc8000f8e0016 */
[----:B------:R-:W-:Y:S01]  /*20f0*/  IMAD.IADD R155, R159, 0x1, R155 ;  /* 0x000000019f9b7824 */ /* 0x000fe200078e029b */
[----:B------:R-:W-:Y:S01]  /*2100*/  LEA R156, P6, R154, UR16, 0x2 ;  /* 0x000000109a9c7c11 */ /* 0x000fe2000f8c10ff */
[----:B------:R0:W-:Y:S01]  /*2110*/  @P4 STG.E desc[UR14][R16.64], R163 ;  /* 0x000000a310004986 */ /* 0x0001e2000c10190e */
[----:B------:R-:W-:Y:S02]  /*2120*/  LEA R22, P4, R14, R16, 0x2 ;  /* 0x000000100e167211 */ /* 0x000fe400078810ff */
[----:B------:R-:W-:Y:S01]  /*2130*/  LEA.HI.X R157, R154, UR17, R155, 0x2, P6 ;  /* 0x000000119a9d7c11 */ /* 0x000fe2000b0f149b */
[----:B------:R-:W-:Y:S10]  /*2140*/  @!P5 BRA `(.L_x_28) ;  /* 0x000000000004d947 */ /* 0x000ff40003800000 */
[----:B------:R1:W5:Y:S02]  /*2150*/  LDG.E.LTC128B R13, desc[UR14][R20.64] ;  /* 0x0000000e140d7981 */ /* 0x000364000c1e1920 */
.L_x_28:
[----:B------:R-:W-:Y:S05]  /*2160*/  BSYNC B1 ;  /* 0x0000000000017941 */ /* 0x000fea0003800000 */
.L_x_27:
[----:B-----5:R-:W-:Y:S01]  /*2170*/  FMUL R8, R13, R10 ;  /* 0x0000000a0d087220 */ /* 0x020fe20000400000 */
[----:B------:R-:W-:Y:S01]  /*2180*/  LEA.HI.X R23, R14, R17, R15, 0x2, P4 ;  /* 0x000000110e177211 */ /* 0x000fe200020f140f */
[----:B------:R-:W-:Y:S01]  /*2190*/  BSSY B1, `(.L_x_29) ;  /* 0x0000008000017945 */ /* 0x000fe20003800000 */
[----:B------:R-:W-:Y:S01]  /*21a0*/  ISETP.GT.AND P1, PT, R11, 0x8, P1 ;  /* 0x000000080b00780c */ /* 0x000fe20000f24270 */
[----:B------:R-:W-:Y:S01]  /*21b0*/  FFMA R155, R25, R9, R8 ;  /* 0x00000009199b7223 */ /* 0x000fe20000000008 */
[----:B------:R-:W-:-:S04]  /*21c0*/  IADD3 R24, P6, R152, R160, RZ ;  /* 0x000000a098187210 */ /* 0x000fc80007fde0ff */
[----:B------:R2:W-:Y:S01]  /*21d0*/  @P5 STG.E desc[UR14][R22.64], R155 ;  /* 0x0000009b16005986 */ /* 0x0005e2000c10190e */
[----:B------:R-:W-:-:S06]  /*21e0*/  IMAD.X R25, R153, 0x1, R165, P6 ;  /* 0x0000000199197824 */ /* 0x000fcc00030e06a5 */
[----:B------:R-:W-:Y:S05]  /*21f0*/  @!P1 BRA `(.L_x_30) ;  /* 0x0000000000049947 */ /* 0x000fea0003800000 */
[----:B------:R3:W5:Y:S02]  /*2200*/  LDG.E.LTC128B R13, desc[UR14][R156.64+0x20] ;  /* 0x0000200e9c0d7981 */ /* 0x000764000c1e1920 */
.L_x_30:
[----:B------:R-:W-:Y:S05]  /*2210*/  BSYNC B1 ;  /* 0x0000000000017941 */ /* 0x000fea0003800000 */
.L_x_29:
[----:B-----5:R-:W-:Y:S01]  /*2220*/  FMUL R153, R13, R10 ;  /* 0x0000000a0d997220 */ /* 0x020fe20000400000 */
[----:B------:R-:W-:Y:S01]  /*2230*/  ISETP.GT.AND P2, PT, R11, 0x8, P2 ;  /* 0x000000080b00780c */ /* 0x000fe20001744270 */
[----:B------:R-:W-:Y:S01]  /*2240*/  IMAD.WIDE.U32 R24, R7, UR8, R24 ;  /* 0x0000000807187c25 */ /* 0x000fe2000f8e0018 */
[----:B------:R-:W-:-:S03]  /*2250*/  ISETP.GT.AND P4, PT, R12, 0x8, PT ;  /* 0x000000080c00780c */ /* 0x000fc60003f84270 */
[----:B--2---:R-:W-:Y:S01]  /*2260*/  FFMA R155, R26, R9, R153 ;  /* 0x000000091a9b7223 */ /* 0x004fe20000000099 */
[----:B------:R-:W-:Y:S01]  /*2270*/  USHF.L.U64.HI UR10, UR12, 0x5, UR13 ;  /* 0x000000050c0a7899 */ /* 0x000fe2000801020d */
[----:B------:R-:W-:Y:S01]  /*2280*/  IMAD.IADD R7, R159, 0x1, R25 ;  /* 0x000000019f077824 */ /* 0x000fe200078e0219 */
[C---:B------:R-:W-:Y:S01]  /*2290*/  LEA R152, P6, R24.reuse, UR16, 0x2 ;  /* 0x0000001018987c11 */ /* 0x040fe2000f8c10ff */
[----:B------:R-:W-:Y:S01]  /*22a0*/  USHF.L.U32 UR9, UR12, 0x5, URZ ;  /* 0x000000050c097899 */ /* 0x000fe2000800063f */
[----:B------:R2:W-:Y:S01]  /*22b0*/  @P1 STG.E desc[UR14][R16.64+0x20], R155 ;  /* 0x0000209b10001986 */ /* 0x0005e2000c10190e */
[----:B------:R-:W-:Y:S01]  /*22c0*/  BSSY B1, `(.L_x_31) ;  /* 0x0000005000017945 */ /* 0x000fe20003800000 */
[----:B------:R-:W-:Y:S02]  /*22d0*/  ISETP.GT.AND P5, PT, R11, RZ, P4 ;  /* 0x000000ff0b00720c */ /* 0x000fe400027a4270 */
[----:B------:R-:W-:Y:S01]  /*22e0*/  LEA.HI.X R153, R24, UR17, R7, 0x2, P6 ;  /* 0x0000001118997c11 */ /* 0x000fe2000b0f1407 */
[----:B------:R-:W-:Y:S10]  /*22f0*/  @!P2 BRA `(.L_x_32) ;  /* 0x000000000004a947 */ /* 0x000ff40003800000 */
[----:B------:R4:W5:Y:S02]  /*2300*/  LDG.E.LTC128B R13, desc[UR14][R152.64+0x20] ;  /* 0x0000200e980d7981 */ /* 0x000964000c1e1920 */
.L_x_32:
[----:B------:R-:W-:Y:S05]  /*2310*/  BSYNC B1 ;  /* 0x0000000000017941 */ /* 0x000fea0003800000 */
.L_x_31:
[----:B-----5:R-:W-:Y:S01]  /*2320*/  FMUL R8, R13, R10 ;  /* 0x0000000a0d087220 */ /* 0x020fe20000400000 */
[----:B----4-:R-:W-:Y:S01]  /*2330*/  IADD3 R152, P1, R18, UR9, RZ ;  /* 0x0000000912987c10 */ /* 0x010fe2000ff3e0ff */
[----:B---3--:R-:W-:Y:S02]  /*2340*/  IMAD.MOV.U32 R157, RZ, RZ, R13 ;  /* 0x000000ffff9d7224 */ /* 0x008fe400078e000d */
[----:B------:R-:W-:Y:S01]  /*2350*/  FFMA R25, R27, R9, R8 ;  /* 0x000000091b197223 */ /* 0x000fe20000000008 */
[----:B------:R-:W-:-:S04]  /*2360*/  IADD3.X R153, R19, UR10, RZ, P1, !PT ;  /* 0x0000000a13997c10 */ /* 0x000fc80008ffe4ff */
[----:B------:R3:W-:Y:S04]  /*2370*/  @P2 STG.E desc[UR14][R22.64+0x20], R25 ;  /* 0x0000201916002986 */ /* 0x0007e8000c10190e */
[----:B------:R-:W4:Y:S01]  /*2380*/  @P5 LDG.E.LTC128B R157, desc[UR14][R152.64] ;  /* 0x0000000e989d5981 */ /* 0x000f22000c1e1920 */
[C---:B------:R-:W-:Y:S01]  /*2390*/  IMAD.SHL.U32 R7, R14.reuse, 0x20, RZ ;  /* 0x000000200e077824 */ /* 0x040fe200078e00ff */
[----:B------:R-:W-:Y:S01]  /*23a0*/  SHF.L.U64.HI R8, R14, 0x5, R15 ;  /* 0x000000050e087819 */ /* 0x000fe2000001020f */
[----:B------:R-:W-:Y:S01]  /*23b0*/  BSSY B1, `(.L_x_33) ;  /* 0x000000c000017945 */ /* 0x000fe20003800000 */
[----:B------:R-:W-:Y:S02]  /*23c0*/  ISETP.GT.AND P1, PT, R12, 0x9, PT ;  /* 0x000000090c00780c */ /* 0x000fe40003f24270 */
[----:B------:R-:W-:-:S02]  /*23d0*/  IADD3 R26, P6, R7, R16, RZ ;  /* 0x00000010071a7210 */ /* 0x000fc40007fde0ff */
[----:B------:R-:W-:-:S03]  /*23e0*/  ISETP.GT.AND P2, PT, R11, RZ, P1 ;  /* 0x000000ff0b00720c */ /* 0x000fc60000f44270 */
[----:B------:R-:W-:Y:S01]  /*23f0*/  IMAD.X R27, R8, 0x1, R17, P6 ;  /* 0x00000001081b7824 */ /* 0x000fe200030e0611 */
[----:B------:R-:W-:-:S04]  /*2400*/  IADD3 R154, P6, R20, UR9, RZ ;  /* 0x00000009149a7c10 */ /* 0x000fc8000ffde0ff */
[----:B--2---:R-:W-:Y:S01]  /*2410*/  IADD3.X R155, R21, UR10, RZ, P6, !PT ;  /* 0x0000000a159b7c10 */ /* 0x004fe2000b7fe4ff */
[----:B----4-:R-:W-:-:S04]  /*2420*/  FMUL R13, R157, R10 ;  /* 0x0000000a9d0d7220 */ /* 0x010fc80000400000 */
[----:B------:R-:W-:-:S05]  /*2430*/  FFMA R13, R28, R9, R13 ;  /* 0x000000091c0d7223 */ /* 0x000fca000000000d */
[----:B------:R3:W-:Y:S01]  /*2440*/  @P5 STG.E desc[UR14][R26.64], R13 ;  /* 0x0000000d1a005986 */ /* 0x0007e2000c10190e */
[----:B------:R-:W-:Y:S05]  /*2450*/  @!P2 BRA `(.L_x_34) ;  /* 0x000000000004a947 */ /* 0x000fea0003800000 */
[----:B------:R2:W5:Y:S02]  /*2460*/  LDG.E.LTC128B R157, desc[UR14][R154.64] ;  /* 0x0000000e9a9d7981 */ /* 0x000564000c1e1920 */
.L_x_34:
[----:B------:R-:W-:Y:S05]  /*2470*/  BSYNC B1 ;  /* 0x0000000000017941 */ /* 0x000fea0003800000 */
.L_x_33:
[----:B------:R-:W-:Y:S01]  /*2480*/  UIADD3 UR7, UP0, UR9, 0x20, URZ ;  /* 0x0000002009077890 */ /* 0x000fe2000ff1e03f */
[----:B------:R-:W-:Y:S01]  /*2490*/  ISETP.GT.AND P4, PT, R11, 0x8, P4 ;  /* 0x000000080b00780c */ /* 0x000fe20002784270 */
[----:B-----5:R-:W-:Y:S01]  /*24a0*/  FMUL R14, R157, R10 ;  /* 0x0000000a9d0e7220 */ /* 0x020fe20000400000 */
[----:B------:R-:W-:Y:S01]  /*24b0*/  IADD3 R24, P5, R7, R22, RZ ;  /* 0x0000001607187210 */ /* 0x000fe20007fbe0ff */
[----:B------:R-:W-:Y:S02]  /*24c0*/  UIADD3.X UR8, URZ, UR10, URZ, UP0, !UPT ;  /* 0x0000000a3f087290 */ /* 0x000fe400087fe43f */
[----:B------:R-:W-:Y:S01]  /*24d0*/  IADD3 R18, P6, R18, UR7, RZ ;  /* 0x0000000712127c10 */ /* 0x000fe2000ffde0ff */
[----:B------:R-:W-:Y:S01]  /*24e0*/  FFMA R159, R29, R9, R14 ;  /* 0x000000091d9f7223 */ /* 0x000fe2000000000e */
[----:B---3--:R-:W-:Y:S02]  /*24f0*/  IMAD.X R25, R8, 0x1, R23, P5 ;  /* 0x0000000108197824 */ /* 0x008fe400028e0617 */
[----:B------:R-:W-:-:S03]  /*2500*/  IADD3.X R19, R19, UR8, RZ, P6, !PT ;  /* 0x0000000813137c10 */ /* 0x000fc6000b7fe4ff */
[----:B------:R3:W-:Y:S04]  /*2510*/  @P2 STG.E desc[UR14][R24.64], R159 ;  /* 0x0000009f18002986 */ /* 0x0007e8000c10190e */
[----:B------:R-:W4:Y:S01]  /*2520*/  @P4 LDG.E.LTC128B R157, desc[UR14][R18.64] ;  /* 0x0000000e129d4981 */ /* 0x000f22000c1e1920 */
[----:B------:R-:W-:Y:S01]  /*2530*/  IADD3 R14, P2, R7, 0x20, RZ ;  /* 0x00000020070e7810 */ /* 0x000fe20007f5e0ff */
[----:B------:R-:W-:Y:S01]  /*2540*/  BSSY B1, `(.L_x_35) ;  /* 0x000000e000017945 */ /* 0x000fe20003800000 */
[----:B------:R-:W-:Y:S02]  /*2550*/  ISETP.GT.AND P1, PT, R11, 0x8, P1 ;  /* 0x000000080b00780c */ /* 0x000fe40000f24270 */
[----:B0-----:R-:W-:Y:S01]  /*2560*/  IADD3 R16, P5, R14, R16, RZ ;  /* 0x000000100e107210 */ /* 0x001fe20007fbe0ff */
[----:B------:R-:W-:Y:S01]  /*2570*/  IMAD.X R13, RZ, RZ, R8, P2 ;  /* 0x000000ffff0d7224 */ /* 0x000fe200010e0608 */
[----:B-1----:R-:W-:-:S02]  /*2580*/  IADD3 R20, P6, R20, UR7, RZ ;  /* 0x0000000714147c10 */ /* 0x002fc4000ffde0ff */
[----:B------:R-:W-:Y:S01]  /*2590*/  ISETP.GT.AND P2, PT, R12, 0x10, PT ;  /* 0x000000100c00780c */ /* 0x000fe20003f44270 */
[----:B------:R-:W-:Y:S01]  /*25a0*/  IMAD.X R17, R13, 0x1, R17, P5 ;  /* 0x000000010d117824 */ /* 0x000fe200028e0611 */
[----:B------:R-:W-:Y:S02]  /*25b0*/  IADD3 R28, P5, R14, R22, RZ ;  /* 0x000000160e1c7210 */ /* 0x000fe40007fbe0ff */
[----:B------:R-:W-:Y:S01]  /*25c0*/  IADD3.X R21, R21, UR8, RZ, P6, !PT ;  /* 0x0000000815157c10 */ /* 0x000fe2000b7fe4ff */
[----:B----4-:R-:W-:-:S04]  /*25d0*/  FMUL R15, R157, R10 ;  /* 0x0000000a9d0f7220 */ /* 0x010fc80000400000 */
[----:B------:R-:W-:-:S05]  /*25e0*/  FFMA R15, R30, R9, R15 ;  /* 0x000000091e0f7223 */ /* 0x000fca000000000f */
[----:B------:R3:W-:Y:S01]  /*25f0*/  @P4 STG.E desc[UR14][R16.64], R15 ;  /* 0x0000000f10004986 */ /* 0x0007e2000c10190e */
[----:B------:R-:W-:Y:S05]  /*2600*/  @!P1 BRA `(.L_x_36) ;  /* 0x0000000000049947 */ /* 0x000fea0003800000 */
[----:B------:R0:W5:Y:S02]  /*2610*/  LDG.E.LTC128B R157, desc[UR14][R20.64] ;  /* 0x0000000e149d7981 */ /* 0x000164000c1e1920 */
.L_x_36:
[----:B------:R-:W-:Y:S05]  /*2620*/  BSYNC B1 ;  /* 0x0000000000017941 */ /* 0x000fea0003800000 */
.L_x_35:
[----:B---3-5:R-:W-:Y:S01]  /*2630*/  FMUL R16, R157, R10 ;  /* 0x0000000a9d107220 */ /* 0x028fe20000400000 */
[----:B------:R-:W-:Y:S01]  /*2640*/  IMAD.X R29, R13, 0x1, R23, P5 ;  /* 0x000000010d1d7824 */ /* 0x000fe200028e0617 */
[----:B------:R-:W-:Y:S01]  /*2650*/  ISETP.GT.AND P4, PT, R11, RZ, P2 ;  /* 0x000000ff0b00720c */ /* 0x000fe20001784270 */
[----:B------:R-:W-:Y:S01]  /*2660*/  BSSY B1, `(.L_x_37) ;  /* 0x0000008000017945 */ /* 0x000fe20003800000 */
[----:B------:R-:W-:Y:S01]  /*2670*/  FFMA R31, R31, R9, R16 ;  /* 0x000000091f1f7223 */ /* 0x000fe20000000010 */
[----:B------:R-:W-:Y:S02]  /*2680*/  IADD3 R22, P6, R152, UR9, RZ ;  /* 0x0000000998167c10 */ /* 0x000fe4000ffde0ff */
[----:B------:R-:W-:Y:S02]  /*2690*/  IADD3 R18, P5, R26, R7, RZ ;  /* 0x000000071a127210 */ /* 0x000fe40007fbe0ff */
[----:B------:R1:W-:Y:S01]  /*26a0*/  @P1 STG.E desc[UR14][R28.64], R31 ;  /* 0x0000001f1c001986 */ /* 0x0003e2000c10190e */
[----:B------:R-:W-:-:S05]  /*26b0*/  IADD3.X R23, R153, UR10, RZ, P6, !PT ;  /* 0x0000000a99177c10 */ /* 0x000fca000b7fe4ff */
[----:B------:R-:W-:Y:S05]  /*26c0*/  @!P4 BRA `(.L_x_38) ;  /* 0x000000000004c947 */ /* 0x000fea0003800000 */
[----:B------:R3:W5:Y:S02]  /*26d0*/  LDG.E.LTC128B R157, desc[UR14][R22.64] ;  /* 0x0000000e169d7981 */ /* 0x000764000c1e1920 */
.L_x_38:
[----:B------:R-:W-:Y:S05]  /*26e0*/  BSYNC B1 ;  /* 0x0000000000017941 */ /* 0x000fea0003800000 */
.L_x_37:
[----:B------:R-:W-:Y:S01]  /*26f0*/  ISETP.GT.AND P1, PT, R12, 0x11, PT ;  /* 0x000000110c00780c */ /* 0x000fe20003f24270 */
[----:B------:R-:W-:Y:S02]  /*2700*/  IMAD.X R19, R27, 0x1, R8, P5 ;  /* 0x000000011b137824 */ /* 0x000fe400028e0608 */
[----:B-----5:R-:W-:Y:S01]  /*2710*/  FMUL R15, R157, R10 ;  /* 0x0000000a9d0f7220 */ /* 0x020fe20000400000 */
[----:B------:R-:W-:Y:S01]  /*2720*/  BSSY B1, `(.L_x_39) ;  /* 0x0000009000017945 */ /* 0x000fe20003800000 */
[----:B------:R-:W-:Y:S02]  /*2730*/  ISETP.GT.AND P5, PT, R11, RZ, P1 ;  /* 0x000000ff0b00720c */ /* 0x000fe40000fa4270 */
[----:B------:R-:W-:Y:S01]  /*2740*/  FFMA R15, R32, R9, R15 ;  /* 0x00000009200f7223 */ /* 0x000fe2000000000f */
[----:B------:R-:W-:-:S04]  /*2750*/  IADD3 R16, P6, R24, R7, RZ ;  /* 0x0000000718107210 */ /* 0x000fc80007fde0ff */
[----:B------:R4:W-:Y:S01]  /*2760*/  @P4 STG.E desc[UR14][R18.64], R15 ;  /* 0x0000000f12004986 */ /* 0x0009e2000c10190e */
[----:B-1----:R-:W-:-:S04]  /*2770*/  IADD3 R28, P4, R154, UR9, RZ ;  /* 0x000000099a1c7c10 */ /* 0x002fc8000ff9e0ff */
[----:B------:R-:W-:Y:S01]  /*2780*/  IADD3.X R29, R155, UR10, RZ, P4, !PT ;  /* 0x0000000a9b1d7c10 */ /* 0x000fe2000a7fe4ff */
[----:B------:R-:W-:Y:S08]  /*2790*/  @!P5 BRA `(.L_x_40) ;  /* 0x000000000004d947 */ /* 0x000ff00003800000 */
[----:B------:R1:W5:Y:S02]  /*27a0*/  LDG.E.LTC128B R157, desc[UR14][R28.64] ;  /* 0x0000000e1c9d7981 */ /* 0x000364000c1e1920 */
.L_x_40:
[----:B------:R-:W-:Y:S05]  /*27b0*/  BSYNC B1 ;  /* 0x0000000000017941 */ /* 0x000fea0003800000 */
.L_x_39:
[----:B0----5:R-:W-:Y:S01]  /*27c0*/  FMUL R20, R157, R10 ;  /* 0x0000000a9d147220 */ /* 0x021fe20000400000 */
[----:B------:R-:W-:Y:S01]  /*27d0*/  IMAD.X R17, R25, 0x1, R8, P6 ;  /* 0x0000000119117824 */ /* 0x000fe200030e0608 */
[----:B------:R-:W-:Y:S01]  /*27e0*/  ISETP.GT.AND P4, PT, R11, 0x8, P2 ;  /* 0x000000080b00780c */ /* 0x000fe20001784270 */
[----:B------:R-:W-:Y:S01]  /*27f0*/  BSSY B1, `(.L_x_41) ;  /* 0x0000007000017945 */ /* 0x000fe20003800000 */
[----:B------:R-:W-:Y:S01]  /*2800*/  FFMA R33, R33, R9, R20 ;  /* 0x0000000921217223 */ /* 0x000fe20000000014 */
[----:B------:R-:W-:-:S04]  /*2810*/  IADD3 R20, P2, R152, UR7, RZ ;  /* 0x0000000798147c10 */ /* 0x000fc8000ff5e0ff */
[----:B------:R0:W-:Y:S01]  /*2820*/  @P5 STG.E desc[UR14][R16.64], R33 ;  /* 0x0000002110005986 */ /* 0x0001e2000c10190e */
[----:B------:R-:W-:-:S05]  /*2830*/  IADD3.X R21, R153, UR8, RZ, P2, !PT ;  /* 0x0000000899157c10 */ /* 0x000fca00097fe4ff */
[----:B------:R-:W-:Y:S05]  /*2840*/  @!P4 BRA `(.L_x_42) ;  /* 0x000000000004c947 */ /* 0x000fea0003800000 */
[----:B------:R0:W5:Y:S02]  /*2850*/  LDG.E.LTC128B R157, desc[UR14][R20.64] ;  /* 0x0000000e149d7981 */ /* 0x000164000c1e1920 */
.L_x_42:
[----:B------:R-:W-:Y:S05]  /*2860*/  BSYNC B1 ;  /* 0x0000000000017941 */ /* 0x000fea0003800000 */
.L_x_41:
[----:B0-----:R-:W-:Y:S01]  /*2870*/  IADD3 R20, P5, R14, R26, RZ ;  /* 0x0000001a0e147210 */ /* 0x001fe20007fbe0ff */
[----:B----45:R-:W-:Y:S01]  /*2880*/  FMUL R15, R157, R10 ;  /* 0x0000000a9d0f7220 */ /* 0x030fe20000400000 */
[----:B------:R-:W-:Y:S01]  /*2890*/  ISETP.GT.AND P1, PT, R11, 0x8, P1 ;  /* 0x000000080b00780c */ /* 0x000fe20000f24270 */
[----:B------:R-:W-:Y:S01]  /*28a0*/  BSSY B1, `(.L_x_43) ;  /* 0x000000a000017945 */ /* 0x000fe20003800000 */
[----:B------:R-:W-:Y:S01]  /*28b0*/  IADD3 R26, P6, R154, UR7, RZ ;  /* 0x000000079a1a7c10 */ /* 0x000fe2000ffde0ff */
[----:B------:R-:W-:Y:S01]  /*28c0*/  FFMA R15, R34, R9, R15 ;  /* 0x00000009220f7223 */ /* 0x000fe2000000000f */
[----:B------:R-:W-:Y:S01]  /*28d0*/  IMAD.X R21, R13, 0x1, R27, P5 ;  /* 0x000000010d157824 */ /* 0x000fe200028e061b */
[----:B------:R-:W-:Y:S02]  /*28e0*/  ISETP.GT.AND P2, PT, R12, 0x18, PT ;  /* 0x000000180c00780c */ /* 0x000fe40003f44270 */
[----:B------:R-:W-:Y:S02]  /*28f0*/  IADD3 R30, P5, R14, R24, RZ ;  /* 0x000000180e1e7210 */ /* 0x000fe40007fbe0ff */
[----:B------:R0:W-:Y:S01]  /*2900*/  @P4 STG.E desc[UR14][R20.64], R15 ;  /* 0x0000000f14004986 */ /* 0x0001e2000c10190e */
[----:B------:R-:W-:-:S03]  /*2910*/  IADD3.X R27, R155, UR8, RZ, P6, !PT ;  /* 0x000000089b1b7c10 */ /* 0x000fc6000b7fe4ff */
[----:B------:R-:W-:Y:S07]  /*2920*/  @!P1 BRA `(.L_x_44) ;  /* 0x0000000000049947 */ /* 0x000fee0003800000 */
[----:B------:R4:W5:Y:S02]  /*2930*/  LDG.E.LTC128B R157, desc[UR14][R26.64] ;  /* 0x0000000e1a9d7981 */ /* 0x000964000c1e1920 */
.L_x_44:
[----:B------:R-:W-:Y:S05]  /*2940*/  BSYNC B1 ;  /* 0x0000000000017941 */ /* 0x000fea0003800000 */
.L_x_43:
[----:B0----5:R-:W-:Y:S01]  /*2950*/  FMUL R20, R157, R10 ;  /* 0x0000000a9d147220 */ /* 0x021fe20000400000 */
[----:B------:R-:W-:Y:S01]  /*2960*/  IMAD.X R31, R13, 0x1, R25, P5 ;  /* 0x000000010d1f7824 */ /* 0x000fe200028e0619 */
[----:B------:R-:W-:Y:S01]  /*2970*/  ISETP.GT.AND P4, PT, R11, RZ, P2 ;  /* 0x000000ff0b00720c */ /* 0x000fe20001784270 */
[----:B------:R-:W-:Y:S01]  /*2980*/  BSSY B1, `(.L_x_45) ;  /* 0x0000008000017945 */ /* 0x000fe20003800000 */
[----:B------:R-:W-:Y:S01]  /*2990*/  FFMA R35, R35, R9, R20 ;  /* 0x0000000923237223 */ /* 0x000fe20000000014 */
[----:B------:R-:W-:Y:S02]  /*29a0*/  IADD3 R24, P6, R22, UR9, RZ ;  /* 0x0000000916187c10 */ /* 0x000fe4000ffde0ff */
[----:B----4-:R-:W-:Y:S02]  /*29b0*/  IADD3 R26, P5, R18, R7, RZ ;  /* 0x00000007121a7210 */ /* 0x010fe40007fbe0ff */
[----:B------:R0:W-:Y:S01]  /*29c0*/  @P1 STG.E desc[UR14][R30.64], R35 ;  /* 0x000000231e001986 */ /* 0x0001e2000c10190e */
[----:B------:R-:W-:-:S05]  /*29d0*/  IADD3.X R25, R23, UR10, RZ, P6, !PT ;  /* 0x0000000a17197c10 */ /* 0x000fca000b7fe4ff */
[----:B------:R-:W-:Y:S05]  /*29e0*/  @!P4 BRA `(.L_x_46) ;  /* 0x000000000004c947 */ /* 0x000fea0003800000 */
[----:B------:R4:W5:Y:S02]  /*29f0*/  LDG.E.LTC128B R157, desc[UR14][R24.64] ;  /* 0x0000000e189d7981 */ /* 0x000964000c1e1920 */
.L_x_46:
[----:B------:R-:W-:Y:S05]  /*2a00*/  BSYNC B1 ;  /* 0x0000000000017941 */ /* 0x000fea0003800000 */
.L_x_45:
        /* <DEDUP_REMOVED lines=8> */
[----:B0-----:R-:W-:-:S04]  /*2a90*/  IADD3 R30, P4, R28, UR9, RZ ;  /* 0x000000091c1e7c10 */ /* 0x001fc8000ff9e0ff */
[----:B------:R-:W-:Y:S01]  /*2aa0*/  IADD3.X R31, R29, UR10, RZ, P4, !PT ;  /* 0x0000000a1d1f7c10 */ /* 0x000fe2000a7fe4ff */
[----:B------:R-:W-:Y:S08]  /*2ab0*/  @!P5 BRA `(.L_x_48) ;  /* 0x000000000004d947 */ /* 0x000ff00003800000 */
[----:B------:R0:W5:Y:S02]  /*2ac0*/  LDG.E.LTC128B R157, desc[UR14][R30.64] ;  /* 0x0000000e1e9d7981 */ /* 0x000164000c1e1920 */
.L_x_48:
[----:B------:R-:W-:Y:S05]  /*2ad0*/  BSYNC B1 ;  /* 0x0000000000017941 */ /* 0x000fea0003800000 */
.L_x_47:
[----:B-----5:R-:W-:Y:S01]  /*2ae0*/  FMUL R32, R157, R10 ;  /* 0x0000000a9d207220 */ /* 0x020fe20000400000 */
[----:B------:R-:W-:Y:S01]  /*2af0*/  IMAD.X R21, R17, 0x1, R8, P6 ;  /* 0x0000000111157824 */ /* 0x000fe200030e0608 */
[----:B------:R-:W-:Y:S01]  /*2b00*/  ISETP.GT.AND P4, PT, R11, 0x8, P2 ;  /* 0x000000080b00780c */ /* 0x000fe20001784270 */
[----:B------:R-:W-:Y:S01]  /*2b10*/  BSSY B1, `(.L_x_49) ;  /* 0x0000007000017945 */ /* 0x000fe20003800000 */
[----:B------:R-:W-:Y:S01]  /*2b20*/  FFMA R37, R37, R9, R32 ;  /* 0x0000000925257223 */ /* 0x000fe20000000020 */
[----:B---3--:R-:W-:-:S04]  /*2b30*/  IADD3 R22, P2, R22, UR7, RZ ;  /* 0x0000000716167c10 */ /* 0x008fc8000ff5e0ff */
[----:B------:R3:W-:Y:S01]  /*2b40*/  @P5 STG.E desc[UR14][R20.64], R37 ;  /* 0x0000002514005986 */ /* 0x0007e2000c10190e */
[----:B------:R-:W-:-:S05]  /*2b50*/  IADD3.X R23, R23, UR8, RZ, P2, !PT ;  /* 0x0000000817177c10 */ /* 0x000fca00097fe4ff */
[----:B------:R-:W-:Y:S05]  /*2b60*/  @!P4 BRA `(.L_x_50) ;  /* 0x000000000004c947 */ /* 0x000fea0003800000 */
[----:B------:R0:W5:Y:S02]  /*2b70*/  LDG.E.LTC128B R157, desc[UR14][R22.64] ;  /* 0x0000000e169d7981 */ /* 0x000164000c1e1920 */
.L_x_50:
[----:B------:R-:W-:Y:S05]  /*2b80*/  BSYNC B1 ;  /* 0x0000000000017941 */ /* 0x000fea0003800000 */
.L_x_49:
[----:B------:R-:W-:Y:S01]  /*2b90*/  IADD3 R18, P5, R18, R14, RZ ;  /* 0x0000000e12127210 */ /* 0x000fe20007fbe0ff */
[----:B-1---5:R-:W-:Y:S01]  /*2ba0*/  FMUL R15, R157, R10 ;  /* 0x0000000a9d0f7220 */ /* 0x022fe20000400000 */
[----:B------:R-:W-:Y:S01]  /*2bb0*/  ISETP.GT.AND P1, PT, R11, 0x8, P1 ;  /* 0x000000080b00780c */ /* 0x000fe20000f24270 */
[----:B------:R-:W-:Y:S01]  /*2bc0*/  BSSY B1, `(.L_x_51) ;  /* 0x000000a000017945 */ /* 0x000fe20003800000 */
[----:B0-----:R-:W-:Y:S01]  /*2bd0*/  IADD3 R22, P6, R28, UR7, RZ ;  /* 0x000000071c167c10 */ /* 0x001fe2000ffde0ff */
        /* <DEDUP_REMOVED lines=8> */
.L_x_52:
[----:B------:R-:W-:Y:S05]  /*2c60*/  BSYNC B1 ;  /* 0x0000000000017941 */ /* 0x000fea0003800000 */
.L_x_51:
[----:B-----5:R-:W-:Y:S01]  /*2c70*/  FMUL R16, R157, R10 ;  /* 0x0000000a9d107220 */ /* 0x020fe20000400000 */
[----:B------:R-:W-:Y:S01]  /*2c80*/  IMAD.X R33, R17, 0x1, R13, P5 ;  /* 0x0000000111217824 */ /* 0x000fe200028e060d */
[----:B------:R-:W-:Y:S01]  /*2c90*/  ISETP.GT.AND P4, PT, R11, RZ, P2 ;  /* 0x000000ff0b00720c */ /* 0x000fe20001784270 */
[----:B------:R-:W-:Y:S01]  /*2ca0*/  BSSY B1, `(.L_x_53) ;  /* 0x0000008000017945 */ /* 0x000fe20003800000 */
[----:B------:R-:W-:Y:S01]  /*2cb0*/  FFMA R39, R39, R9, R16 ;  /* 0x0000000927277223 */ /* 0x000fe20000000010 */
[----:B------:R-:W-:Y:S02]  /*2cc0*/  IADD3 R16, P6, R24, UR9, RZ ;  /* 0x0000000918107c10 */ /* 0x000fe4000ffde0ff */
[----:B0-----:R-:W-:Y:S02]  /*2cd0*/  IADD3 R18, P5, R26, R7, RZ ;  /* 0x000000071a127210 */ /* 0x001fe40007fbe0ff */
[----:B------:R0:W-:Y:S01]  /*2ce0*/  @P1 STG.E desc[UR14][R32.64], R39 ;  /* 0x0000002720001986 */ /* 0x0001e2000c10190e */
[----:B------:R-:W-:-:S05]  /*2cf0*/  IADD3.X R17, R25, UR10, RZ, P6, !PT ;  /* 0x0000000a19117c10 */ /* 0x000fca000b7fe4ff */
[----:B------:R-:W-:Y:S05]  /*2d00*/  @!P4 BRA `(.L_x_54) ;  /* 0x000000000004c947 */ /* 0x000fea0003800000 */
[----:B------:R0:W5:Y:S02]  /*2d10*/  LDG.E.LTC128B R157, desc[UR14][R16.64] ;  /* 0x0000000e109d7981 */ /* 0x000164000c1e1920 */
.L_x_54:
[----:B------:R-:W-:Y:S05]  /*2d20*/  BSYNC B1 ;  /* 0x0000000000017941 */ /* 0x000fea0003800000 */
.L_x_53:
        /* <DEDUP_REMOVED lines=12> */
.L_x_56:
[----:B------:R-:W-:Y:S05]  /*2df0*/  BSYNC B1 ;  /* 0x0000000000017941 */ /* 0x000fea0003800000 */
.L_x_55:
[----:B0----5:R-:W-:Y:S01]  /*2e00*/  FMUL R32, R157, R10 ;  /* 0x0000000a9d207220 */ /* 0x021fe20000400000 */
[----:B------:R-:W-:Y:S01]  /*2e10*/  IMAD.X R29, R21, 0x1, R8, P6 ;  /* 0x00000001151d7824 */ /* 0x000fe200030e0608 */
[----:B------:R-:W-:Y:S01]  /*2e20*/  ISETP.GT.AND P4, PT, R11, 0x8, P2 ;  /* 0x000000080b00780c */ /* 0x000fe20001784270 */
[----:B------:R-:W-:Y:S01]  /*2e30*/  BSSY B1, `(.L_x_57) ;  /* 0x0000007000017945 */ /* 0x000fe20003800000 */
[----:B------:R-:W-:Y:S01]  /*2e40*/  FFMA R41, R41, R9, R32 ;  /* 0x0000000929297223 */ /* 0x000fe20000000020 */
[----:B----4-:R-:W-:-:S04]  /*2e50*/  IADD3 R24, P2, R24, UR7, RZ ;  /* 0x0000000718187c10 */ /* 0x010fc8000ff5e0ff */
[----:B------:R0:W-:Y:S01]  /*2e60*/  @P5 STG.E desc[UR14][R28.64], R41 ;  /* 0x000000291c005986 */ /* 0x0001e2000c10190e */
[----:B------:R-:W-:-:S05]  /*2e70*/  IADD3.X R25, R25, UR8, RZ, P2, !PT ;  /* 0x0000000819197c10 */ /* 0x000fca00097fe4ff */
[----:B------:R-:W-:Y:S05]  /*2e80*/  @!P4 BRA `(.L_x_58) ;  /* 0x000000000004c947 */ /* 0x000fea0003800000 */
[----:B------:R4:W5:Y:S02]  /*2e90*/  LDG.E.LTC128B R157, desc[UR14][R24.64] ;  /* 0x0000000e189d7981 */ /* 0x000964000c1e1920 */
.L_x_58:
[----:B------:R-:W-:Y:S05]  /*2ea0*/  BSYNC B1 ;  /* 0x0000000000017941 */ /* 0x000fea0003800000 */
.L_x_57:
[----:B----4-:R-:W-:Y:S01]  /*2eb0*/  IADD3 R24, P5, R26, R14, RZ ;  /* 0x0000000e1a187210 */ /* 0x010fe20007fbe0ff */
[----:B-----5:R-:W-:Y:S01]  /*2ec0*/  FMUL R15, R157, R10 ;  /* 0x0000000a9d0f7220 */ /* 0x020fe20000400000 */
        /* <DEDUP_REMOVED lines=11> */
.L_x_60:
[----:B------:R-:W-:Y:S05]  /*2f80*/  BSYNC B1 ;  /* 0x0000000000017941 */ /* 0x000fea0003800000 */
.L_x_59:
[----:B---3-5:R-:W-:Y:S01]  /*2f90*/  FMUL R20, R157, R10 ;  /* 0x0000000a9d147220 */ /* 0x028fe20000400000 */
        /* <DEDUP_REMOVED lines=10> */
.L_x_62:
[----:B------:R-:W-:Y:S05]  /*3040*/  BSYNC B1 ;  /* 0x0000000000017941 */ /* 0x000fea0003800000 */
.L_x_61:
        /* <DEDUP_REMOVED lines=12> */
.L_x_64:
[----:B------:R-:W-:Y:S05]  /*3110*/  BSYNC B1 ;  /* 0x0000000000017941 */ /* 0x000fea0003800000 */
.L_x_63:
[----:B---3-5:R-:W-:Y:S01]  /*3120*/  FMUL R32, R157, R10 ;  /* 0x0000000a9d207220 */ /* 0x028fe20000400000 */
        /* <DEDUP_REMOVED lines=9> */
.L_x_66:
[----:B------:R-:W-:Y:S05]  /*31c0*/  BSYNC B1 ;  /* 0x0000000000017941 */ /* 0x000fea0003800000 */
.L_x_65:
[----:B0-----:R-:W-:Y:S01]  /*31d0*/  IADD3 R16, P5, R18, R14, RZ ;  /* 0x0000000e12107210 */ /* 0x001fe20007fbe0ff */
[----:B-1---5:R-:W-:Y:S01]  /*31e0*/  FMUL R15, R157, R10 ;  /* 0x0000000a9d0f7220 */ /* 0x022fe20000400000 */
        /* <DEDUP_REMOVED lines=11> */
.L_x_68:
[----:B------:R-:W-:Y:S05]  /*32a0*/  BSYNC B1 ;  /* 0x0000000000017941 */ /* 0x000fea0003800000 */
.L_x_67:
[----:B0----5:R-:W-:Y:S01]  /*32b0*/  FMUL R16, R157, R10 ;  /* 0x0000000a9d107220 */ /* 0x021fe20000400000 */
[----:B------:R-:W-:Y:S01]  /*32c0*/  IMAD.X R33, R29, 0x1, R13, P5 ;  /* 0x000000011d217824 */ /* 0x000fe200028e060d */
[----:B------:R-:W-:Y:S01]  /*32d0*/  ISETP.GT.AND P4, PT, R11, RZ, P2 ;  /* 0x000000ff0b00720c */ /* 0x000fe20001784270 */
[----:B------:R-:W-:Y:S01]  /*32e0*/  BSSY B1, `(.L_x_69) ;  /* 0x0000008000017945 */ /* 0x000fe20003800000 */
[----:B------:R-:W-:Y:S01]  /*32f0*/  FFMA R47, R47, R9, R16 ;  /* 0x000000092f2f7223 */ /* 0x000fe20000000010 */
[----:B------:R-:W-:Y:S02]  /*3300*/  IADD3 R16, P6, R20, UR9, RZ ;  /* 0x0000000914107c10 */ /* 0x000fe4000ffde0ff */
[----:B-1----:R-:W-:Y:S02]  /*3310*/  IADD3 R18, P5, R24, R7, RZ ;  /* 0x0000000718127210 */ /* 0x002fe40007fbe0ff */
[----:B------:R0:W-:Y:S01]  /*3320*/  @P1 STG.E desc[UR14][R32.64], R47 ;  /* 0x0000002f20001986 */ /* 0x0001e2000c10190e */
[----:B------:R-:W-:-:S05]  /*3330*/  IADD3.X R17, R21, UR10, RZ, P6, !PT ;  /* 0x0000000a15117c10 */ /* 0x000fca000b7fe4ff */
[----:B------:R-:W-:Y:S05]  /*3340*/  @!P4 BRA `(.L_x_70) ;  /* 0x000000000004c947 */ /* 0x000fea0003800000 */
[----:B------:R1:W5:Y:S02]  /*3350*/  LDG.E.LTC128B R157, desc[UR14][R16.64] ;  /* 0x0000000e109d7981 */ /* 0x000364000c1e1920 */
.L_x_70:
[----:B------:R-:W-:Y:S05]  /*3360*/  BSYNC B1 ;  /* 0x0000000000017941 */ /* 0x000fea0003800000 */
.L_x_69:
        /* <DEDUP_REMOVED lines=8> */
[----:B------:R-:W-:-:S04]  /*33f0*/  IADD3 R22, P4, R26, UR9, RZ ;  /* 0x000000091a167c10 */ /* 0x000fc8000ff9e0ff */
[----:B------:R-:W-:Y:S01]  /*3400*/  IADD3.X R23, R27, UR10, RZ, P4, !PT ;  /* 0x0000000a1b177c10 */ /* 0x000fe2000a7fe4ff */
[----:B------:R-:W-:Y:S08]  /*3410*/  @!P5 BRA `(.L_x_72) ;  /* 0x000000000004d947 */ /* 0x000ff00003800000 */
[----:B------:R0:W5:Y:S02]  /*3420*/  LDG.E.LTC128B R157, desc[UR14][R22.64] ;  /* 0x0000000e169d7981 */ /* 0x000164000c1e1920 */
.L_x_72:
[----:B------:R-:W-:Y:S05]  /*3430*/  BSYNC B1 ;  /* 0x0000000000017941 */ /* 0x000fea0003800000 */
.L_x_71:
        /* <DEDUP_REMOVED lines=10> */
.L_x_74:
[----:B------:R-:W-:Y:S05]  /*34e0*/  BSYNC B1 ;  /* 0x0000000000017941 */ /* 0x000fea0003800000 */
.L_x_73:
        /* <DEDUP_REMOVED lines=13> */
.L_x_76:
[----:B------:R-:W-:Y:S05]  /*35c0*/  BSYNC B1 ;  /* 0x0000000000017941 */ /* 0x000fea0003800000 */
.L_x_75:
[----:B----45:R-:W-:Y:S01]  /*35d0*/  FMUL R20, R157, R10 ;  /* 0x0000000a9d147220 */ /* 0x030fe20000400000 */
        /* <DEDUP_REMOVED lines=10> */
.L_x_78:
[----:B------:R-:W-:Y:S05]  /*3680*/  BSYNC B1 ;  /* 0x0000000000017941 */ /* 0x000fea0003800000 */
.L_x_77:
[----:B------:R-:W-:Y:S01]  /*3690*/  ISETP.GT.AND P1, PT, R12, 0x39, PT ;  /* 0x000000390c00780c */ /* 0x000fe20003f24270 */
[----:B------:R-:W-:Y:S02]  /*36a0*/  IMAD.X R25, R19, 0x1, R8, P5 ;  /* 0x0000000113197824 */ /* 0x000fe400028e0608 */
[----:B-----5:R-:W-:Y:S01]  /*36b0*/  FMUL R15, R157, R10 ;  /* 0x0000000a9d0f7220 */ /* 0x020fe20000400000 */
[----:B------:R-:W-:Y:S01]  /*36c0*/  BSSY B1, `(.L_x_79) ;  /* 0x0000009000017945 */ /* 0x000fe20003800000 */
[----:B------:R-:W-:Y:S02]  /*36d0*/  ISETP.GT.AND P5, PT, R11, RZ, P1 ;  /* 0x000000ff0b00720c */ /* 0x000fe40000fa4270 */
[----:B------:R-:W-:Y:S01]  /*36e0*/  FFMA R15, R52, R9, R15 ;  /* 0x00000009340f7223 */ /* 0x000fe2000000000f */
[----:B---3--:R-:W-:-:S04]  /*36f0*/  IADD3 R30, P6, R28, R7, RZ ;  /* 0x000000071c1e7210 */ /* 0x008fc80007fde0ff */
[----:B------:R3:W-:Y:S01]  /*3700*/  @P4 STG.E desc[UR14][R24.64], R15 ;  /* 0x0000000f18004986 */ /* 0x0007e2000c10190e */
[----:B------:R-:W-:-:S04]  /*3710*/  IADD3 R26, P4, R22, UR9, RZ ;  /* 0x00000009161a7c10 */ /* 0x000fc8000ff9e0ff */
[----:B------:R-:W-:Y:S01]  /*3720*/  IADD3.X R27, R23, UR10, RZ, P4, !PT ;  /* 0x0000000a171b7c10 */ /* 0x000fe2000a7fe4ff */
[----:B------:R-:W-:Y:S08]  /*3730*/  @!P5 BRA `(.L_x_80) ;  /* 0x000000000004d947 */ /* 0x000ff00003800000 */
[----:B------:R0:W5:Y:S02]  /*3740*/  LDG.E.LTC128B R157, desc[UR14][R26.64] ;  /* 0x0000000e1a9d7981 */ /* 0x000164000c1e1920 */
.L_x_80:
[----:B------:R-:W-:Y:S05]  /*3750*/  BSYNC B1 ;  /* 0x0000000000017941 */ /* 0x000fea0003800000 */
.L_x_79:
[----:B0----5:R-:W-:Y:S01]  /*3760*/  FMUL R32, R157, R10 ;  /* 0x0000000a9d207220 */ /* 0x021fe20000400000 */
[----:B------:R-:W-:Y:S01]  /*3770*/  IMAD.X R31, R29, 0x1, R8, P6 ;  /* 0x000000011d1f7824 */ /* 0x000fe200030e0608 */
[----:B------:R-:W-:Y:S01]  /*3780*/  ISETP.GT.AND P4, PT, R11, 0x8, P2 ;  /* 0x000000080b00780c */ /* 0x000fe20001784270 */
[----:B------:R-:W-:Y:S01]  /*3790*/  BSSY B1, `(.L_x_81) ;  /* 0x0000007000017945 */ /* 0x000fe20003800000 */
[----:B------:R-:W-:Y:S01]  /*37a0*/  FFMA R53, R53, R9, R32 ;  /* 0x0000000935357223 */ /* 0x000fe20000000020 */
[----:B-1----:R-:W-:-:S04]  /*37b0*/  IADD3 R16, P2, R16, UR7, RZ ;  /* 0x0000000710107c10 */ /* 0x002fc8000ff5e0ff */
[----:B------:R0:W-:Y:S01]  /*37c0*/  @P5 STG.E desc[UR14][R30.64], R53 ;  /* 0x000000351e005986 */ /* 0x0001e2000c10190e */
[----:B------:R-:W-:-:S05]  /*37d0*/  IADD3.X R17, R17, UR8, RZ, P2, !PT ;  /* 0x0000000811117c10 */ /* 0x000fca00097fe4ff */
[----:B------:R-:W-:Y:S05]  /*37e0*/  @!P4 BRA `(.L_x_82) ;  /* 0x000000000004c947 */ /* 0x000fea0003800000 */
[----:B------:R1:W5:Y:S02]  /*37f0*/  LDG.E.LTC128B R157, desc[UR14][R16.64] ;  /* 0x0000000e109d7981 */ /* 0x000364000c1e1920 */
.L_x_82:
[----:B------:R-:W-:Y:S05]  /*3800*/  BSYNC B1 ;  /* 0x0000000000017941 */ /* 0x000fea0003800000 */
.L_x_81:
[----:B-1----:R-:W-:Y:S01]  /*3810*/  IADD3 R16, P5, R18, R14, RZ ;  /* 0x0000000e12107210 */ /* 0x002fe20007fbe0ff */
[----:B---3-5:R-:W-:Y:S01]  /*3820*/  FMUL R15, R157, R10 ;  /* 0x0000000a9d0f7220 */ /* 0x028fe20000400000 */
        /* <DEDUP_REMOVED lines=11> */
.L_x_84:
[----:B------:R-:W-:Y:S05]  /*38e0*/  BSYNC B1 ;  /* 0x0000000000017941 */ /* 0x000fea0003800000 */
.L_x_83:
[----:B-1---5:R-:W-:Y:S01]  /*38f0*/  FMUL R16, R157, R10 ;  /* 0x0000000a9d107220 */ /* 0x022fe20000400000 */
[----:B------:R-:W-:Y:S01]  /*3900*/  IMAD.X R33, R29, 0x1, R13, P5 ;  /* 0x000000011d217824 */ /* 0x000fe200028e060d */
[----:B------:R-:W-:Y:S01]  /*3910*/  ISETP.GT.AND P4, PT, R11, RZ, P2 ;  /* 0x000000ff0b00720c */ /* 0x000fe20001784270 */
[----:B------:R-:W-:Y:S01]  /*3920*/  BSSY B1, `(.L_x_85) ;  /* 0x0000008000017945 */ /* 0x000fe20003800000 */
[----:B------:R-:W-:Y:S01]  /*3930*/  FFMA R55, R55, R9, R16 ;  /* 0x0000000937377223 */ /* 0x000fe20000000010 */
[----:B------:R-:W-:Y:S02]  /*3940*/  IADD3 R16, P6, R20, UR9, RZ ;  /* 0x0000000914107c10 */ /* 0x000fe4000ffde0ff */
[----:B---3--:R-:W-:Y:S02]  /*3950*/  IADD3 R18, P5, R24, R7, RZ ;  /* 0x0000000718127210 */ /* 0x008fe40007fbe0ff */
[----:B------:R1:W-:Y:S01]  /*3960*/  @P1 STG.E desc[UR14][R32.64], R55 ;  /* 0x0000003720001986 */ /* 0x0003e2000c10190e */
[----:B------:R-:W-:-:S05]  /*3970*/  IADD3.X R17, R21, UR10, RZ, P6, !PT ;  /* 0x0000000a15117c10 */ /* 0x000fca000b7fe4ff */
[----:B------:R-:W-:Y:S05]  /*3980*/  @!P4 BRA `(.L_x_86) ;  /* 0x000000000004c947 */ /* 0x000fea0003800000 */
[----:B------:R3:W5:Y:S02]  /*3990*/  LDG.E.LTC128B R157, desc[UR14][R16.64] ;  /* 0x0000000e109d7981 */ /* 0x000764000c1e1920 */
.L_x_86:
[----:B------:R-:W-:Y:S05]  /*39a0*/  BSYNC B1 ;  /* 0x0000000000017941 */ /* 0x000fea0003800000 */
.L_x_85:
        /* <DEDUP_REMOVED lines=12> */
.L_x_88:
[----:B------:R-:W-:Y:S05]  /*3a70*/  BSYNC B1 ;  /* 0x0000000000017941 */ /* 0x000fea0003800000 */
.L_x_87:
[----:B-1---5:R-:W-:Y:S01]  /*3a80*/  FMUL R32, R157, R10 ;  /* 0x0000000a9d207220 */ /* 0x022fe20000400000 */
        /* <DEDUP_REMOVED lines=9> */
.L_x_90:
[----:B------:R-:W-:Y:S05]  /*3b20*/  BSYNC B1 ;  /* 0x0000000000017941 */ /* 0x000fea0003800000 */
.L_x_89:
[----:B----4-:R-:W-:Y:S01]  /*3b30*/  IADD3 R20, P5, R24, R14, RZ ;  /* 0x0000000e18147210 */ /* 0x010fe20007fbe0ff */
[----:B0----5:R-:W-:Y:S01]  /*3b40*/  FMUL R15, R157, R10 ;  /* 0x0000000a9d0f7220 */ /* 0x021fe20000400000 */
        /* <DEDUP_REMOVED lines=11> */
.L_x_92:
[----:B------:R-:W-:Y:S05]  /*3c00*/  BSYNC B1 ;  /* 0x0000000000017941 */ /* 0x000fea0003800000 */
.L_x_91:
        /* <DEDUP_REMOVED lines=11> */
.L_x_94:
[----:B------:R-:W-:Y:S05]  /*3cc0*/  BSYNC B1 ;  /* 0x0000000000017941 */ /* 0x000fea0003800000 */
.L_x_93:
        /* <DEDUP_REMOVED lines=12> */
.L_x_96:
[----:B------:R-:W-:Y:S05]  /*3d90*/  BSYNC B1 ;  /* 0x0000000000017941 */ /* 0x000fea0003800000 */
.L_x_95:
[----:B0----5:R-:W-:Y:S01]  /*3da0*/  FMUL R32, R157, R10 ;  /* 0x0000000a9d207220 */ /* 0x021fe20000400000 */
        /* <DEDUP_REMOVED lines=9> */
.L_x_98:
[----:B------:R-:W-:Y:S05]  /*3e40*/  BSYNC B1 ;  /* 0x0000000000017941 */ /* 0x000fea0003800000 */
.L_x_97:
[----:B---3--:R-:W-:Y:S01]  /*3e50*/  IADD3 R16, P5, R18, R14, RZ ;  /* 0x0000000e12107210 */ /* 0x008fe20007fbe0ff */
        /* <DEDUP_REMOVED lines=12> */
.L_x_100:
[----:B------:R-:W-:Y:S05]  /*3f20*/  BSYNC B1 ;  /* 0x0000000000017941 */ /* 0x000fea0003800000 */
.L_x_99:
[----:B---3-5:R-:W-:Y:S01]  /*3f30*/  FMUL R16, R157, R10 ;  /* 0x0000000a9d107220 */ /* 0x028fe20000400000 */
        /* <DEDUP_REMOVED lines=10> */
.L_x_102:
[----:B------:R-:W-:Y:S05]  /*3fe0*/  BSYNC B1 ;  /* 0x0000000000017941 */ /* 0x000fea0003800000 */
.L_x_101:
[----:B------:R-:W-:Y:S01]  /*3ff0*/  ISETP.GT.AND P1, PT, R12, 0x51, PT ;  /* 0x000000510c00780c */ /* 0x000fe20003f24270 */
[----:B------:R-:W-:Y:S02]  /*4000*/  IMAD.X R19, R25, 0x1, R8, P5 ;  /* 0x0000000119137824 */ /* 0x000fe400028e0608 */
[----:B-----5:R-:W-:Y:S01]  /*4010*/  FMUL R15, R157, R10 ;  /* 0x0000000a9d0f7220 */ /* 0x020fe20000400000 */
[----:B------:R-:W-:Y:S01]  /*4020*/  BSSY B1, `(.L_x_103) ;  /* 0x0000009000017945 */ /* 0x000fe20003800000 */
[----:B------:R-:W-:Y:S02]  /*4030*/  ISETP.GT.AND P5, PT, R11, RZ, P1 ;  /* 0x000000ff0b00720c */ /* 0x000fe40000fa4270 */
[----:B------:R-:W-:Y:S01]  /*4040*/  FFMA R15, R64, R9, R15 ;  /* 0x00000009400f7223 */ /* 0x000fe2000000000f */
[----:B-1----:R-:W-:-:S04]  /*4050*/  IADD3 R28, P6, R30, R7, RZ ;  /* 0x000000071e1c7210 */ /* 0x002fc80007fde0ff */
[----:B------:R1:W-:Y:S01]  /*4060*/  @P4 STG.E desc[UR14][R18.64], R15 ;  /* 0x0000000f12004986 */ /* 0x0003e2000c10190e */
[----:B------:R-:W-:-:S04]  /*4070*/  IADD3 R22, P4, R26, UR9, RZ ;  /* 0x000000091a167c10 */ /* 0x000fc8000ff9e0ff */
[----:B------:R-:W-:Y:S01]  /*4080*/  IADD3.X R23, R27, UR10, RZ, P4, !PT ;  /* 0x0000000a1b177c10 */ /* 0x000fe2000a7fe4ff */
[----:B------:R-:W-:Y:S08]  /*4090*/  @!P5 BRA `(.L_x_104) ;  /* 0x000000000004d947 */ /* 0x000ff00003800000 */
[----:B------:R0:W5:Y:S02]  /*40a0*/  LDG.E.LTC128B R157, desc[UR14][R22.64] ;  /* 0x0000000e169d7981 */ /* 0x000164000c1e1920 */
.L_x_104:
[----:B------:R-:W-:Y:S05]  /*40b0*/  BSYNC B1 ;  /* 0x0000000000017941 */ /* 0x000fea0003800000 */
.L_x_103:
        /* <DEDUP_REMOVED lines=10> */
.L_x_106:
[----:B------:R-:W-:Y:S05]  /*4160*/  BSYNC B1 ;  /* 0x0000000000017941 */ /* 0x000fea0003800000 */
.L_x_105:
[----:B----4-:R-:W-:Y:S01]  /*4170*/  IADD3 R20, P5, R24, R14, RZ ;  /* 0x0000000e18147210 */ /* 0x010fe20007fbe0ff */
        /* <DEDUP_REMOVED lines=12> */
.L_x_108:
[----:B------:R-:W-:Y:S05]  /*4240*/  BSYNC B1 ;  /* 0x0000000000017941 */ /* 0x000fea0003800000 */
.L_x_107:
[----:B-1---5:R-:W-:Y:S01]  /*4250*/  FMUL R20, R157, R10 ;  /* 0x0000000a9d147220 */ /* 0x022fe20000400000 */
        /* <DEDUP_REMOVED lines=10> */
.L_x_110:
[----:B------:R-:W-:Y:S05]  /*4300*/  BSYNC B1 ;  /* 0x0000000000017941 */ /* 0x000fea0003800000 */
.L_x_109:
        /* <DEDUP_REMOVED lines=12> */
.L_x_112:
[----:B------:R-:W-:Y:S05]  /*43d0*/  BSYNC B1 ;  /* 0x0000000000017941 */ /* 0x000fea0003800000 */
.L_x_111:
[----:B-1---5:R-:W-:Y:S01]  /*43e0*/  FMUL R32, R157, R10 ;  /* 0x0000000a9d207220 */ /* 0x022fe20000400000 */
        /* <DEDUP_REMOVED lines=9> */
.L_x_114:
[----:B------:R-:W-:Y:S05]  /*4480*/  BSYNC B1 ;  /* 0x0000000000017941 */ /* 0x000fea0003800000 */
.L_x_113:
[----:B---3--:R-:W-:Y:S01]  /*4490*/  IADD3 R16, P5, R18, R14, RZ ;  /* 0x0000000e12107210 */ /* 0x008fe20007fbe0ff */
        /* <DEDUP_REMOVED lines=12> */
.L_x_116:
[----:B------:R-:W-:Y:S05]  /*4560*/  BSYNC B1 ;  /* 0x0000000000017941 */ /* 0x000fea0003800000 */
.L_x_115:
[----:B0----5:R-:W-:Y:S01]  /*4570*/  FMUL R16, R157, R10 ;  /* 0x0000000a9d107220 */ /* 0x021fe20000400000 */
        /* <DEDUP_REMOVED lines=10> */
.L_x_118:
[----:B------:R-:W-:Y:S05]  /*4620*/  BSYNC B1 ;  /* 0x0000000000017941 */ /* 0x000fea0003800000 */
.L_x_117:
        /* <DEDUP_REMOVED lines=12> */
.L_x_120:
[----:B------:R-:W-:Y:S05]  /*46f0*/  BSYNC B1 ;  /* 0x0000000000017941 */ /* 0x000fea0003800000 */
.L_x_119:
        /* <DEDUP_REMOVED lines=10> */
.L_x_122:
[----:B------:R-:W-:Y:S05]  /*47a0*/  BSYNC B1 ;  /* 0x0000000000017941 */ /* 0x000fea0003800000 */
.L_x_121:
        /* <DEDUP_REMOVED lines=13> */
.L_x_124:
[----:B------:R-:W-:Y:S05]  /*4880*/  BSYNC B1 ;  /* 0x0000000000017941 */ /* 0x000fea0003800000 */
.L_x_123:
        /* <DEDUP_REMOVED lines=11> */
.L_x_126:
[----:B------:R-:W-:Y:S05]  /*4940*/  BSYNC B1 ;  /* 0x0000000000017941 */ /* 0x000fea0003800000 */
.L_x_125:
        /* <DEDUP_REMOVED lines=12> */
.L_x_128:
[----:B------:R-:W-:Y:S05]  /*4a10*/  BSYNC B1 ;  /* 0x0000000000017941 */ /* 0x000fea0003800000 */
.L_x_127:
        /* <DEDUP_REMOVED lines=10> */
.L_x_130:
[----:B------:R-:W-:Y:S05]  /*4ac0*/  BSYNC B1 ;  /* 0x0000000000017941 */ /* 0x000fea0003800000 */
.L_x_129:
[----:B---3--:R-:W-:Y:S01]  /*4ad0*/  IADD3 R16, P5, R18, R14, RZ ;  /* 0x0000000e12107210 */ /* 0x008fe20007fbe0ff */
        /* <DEDUP_REMOVED lines=12> */
.L_x_132:
[----:B------:R-:W-:Y:S05]  /*4ba0*/  BSYNC B1 ;  /* 0x0000000000017941 */ /* 0x000fea0003800000 */
.L_x_131:
        /* <DEDUP_REMOVED lines=11> */
.L_x_134:
[----:B------:R-:W-:Y:S05]  /*4c60*/  BSYNC B1 ;  /* 0x0000000000017941 */ /* 0x000fea0003800000 */
.L_x_133:
        /* <DEDUP_REMOVED lines=12> */
.L_x_136:
[----:B------:R-:W-:Y:S05]  /*4d30*/  BSYNC B1 ;  /* 0x0000000000017941 */ /* 0x000fea0003800000 */
.L_x_135:
        /* <DEDUP_REMOVED lines=10> */
.L_x_138:
[----:B------:R-:W-:Y:S05]  /*4de0*/  BSYNC B1 ;  /* 0x0000000000017941 */ /* 0x000fea0003800000 */
.L_x_137:
        /* <DEDUP_REMOVED lines=13> */
.L_x_140:
[----:B------:R-:W-:Y:S05]  /*4ec0*/  BSYNC B1 ;  /* 0x0000000000017941 */ /* 0x000fea0003800000 */
.L_x_139:
        /* <DEDUP_REMOVED lines=11> */
.L_x_142:
[----:B------:R-:W-:Y:S05]  /*4f80*/  BSYNC B1 ;  /* 0x0000000000017941 */ /* 0x000fea0003800000 */
.L_x_141:
        /* <DEDUP_REMOVED lines=12> */
.L_x_144:
[----:B------:R-:W-:Y:S05]  /*5050*/  BSYNC B1 ;  /* 0x0000000000017941 */ /* 0x000fea0003800000 */
.L_x_143:
        /* <DEDUP_REMOVED lines=10> */
.L_x_146:
[----:B------:R-:W-:Y:S05]  /*5100*/  BSYNC B1 ;  /* 0x0000000000017941 */ /* 0x000fea0003800000 */
.L_x_145:
        /* <DEDUP_REMOVED lines=13> */
.L_x_148:
[----:B------:R-:W-:Y:S05]  /*51e0*/  BSYNC B1 ;  /* 0x0000000000017941 */ /* 0x000fea0003800000 */
.L_x_147:
        /* <DEDUP_REMOVED lines=11> */
.L_x_150:
[----:B------:R-:W-:Y:S05]  /*52a0*/  BSYNC B1 ;  /* 0x0000000000017941 */ /* 0x000fea0003800000 */
.L_x_149:
        /* <DEDUP_REMOVED lines=12> */
.L_x_152:
[----:B------:R-:W-:Y:S05]  /*5370*/  BSYNC B1 ;  /* 0x0000000000017941 */ /* 0x000fea0003800000 */
.L_x_151:
        /* <DEDUP_REMOVED lines=10> */
.L_x_154:
[----:B------:R-:W-:Y:S05]  /*5420*/  BSYNC B1 ;  /* 0x0000000000017941 */ /* 0x000fea0003800000 */
.L_x_153:
        /* <DEDUP_REMOVED lines=13> */
.L_x_156:
[----:B------:R-:W-:Y:S05]  /*5500*/  BSYNC B1 ;  /* 0x0000000000017941 */ /* 0x000fea0003800000 */
.L_x_155:
        /* <DEDUP_REMOVED lines=11> */
.L_x_158:
[----:B------:R-:W-:Y:S05]  /*55c0*/  BSYNC B1 ;  /* 0x0000000000017941 */ /* 0x000fea0003800000 */
.L_x_157:
        /* <DEDUP_REMOVED lines=12> */
.L_x_160:
[----:B------:R-:W-:Y:S05]  /*5690*/  BSYNC B1 ;  /* 0x0000000000017941 */ /* 0x000fea0003800000 */
.L_x_159:
        /* <DEDUP_REMOVED lines=10> */
.L_x_162:
[----:B------:R-:W-:Y:S05]  /*5740*/  BSYNC B1 ;  /* 0x0000000000017941 */ /* 0x000fea0003800000 */
.L_x_161:
        /* <DEDUP_REMOVED lines=13> */
.L_x_164:
[----:B------:R-:W-:Y:S05]  /*5820*/  BSYNC B1 ;  /* 0x0000000000017941 */ /* 0x000fea0003800000 */
.L_x_163:
        /* <DEDUP_REMOVED lines=11> */
.L_x_166:
[----:B------:R-:W-:Y:S05]  /*58e0*/  BSYNC B1 ;  /* 0x0000000000017941 */ /* 0x000fea0003800000 */
.L_x_165:
        /* <DEDUP_REMOVED lines=12> */
.L_x_168:
[----:B------:R-:W-:Y:S05]  /*59b0*/  BSYNC B1 ;  /* 0x0000000000017941 */ /* 0x000fea0003800000 */
.L_x_167:
        /* <DEDUP_REMOVED lines=10> */
.L_x_170:
[----:B------:R-:W-:Y:S05]  /*5a60*/  BSYNC B1 ;  /* 0x0000000000017941 */ /* 0x000fea0003800000 */
.L_x_169:
        /* <DEDUP_REMOVED lines=13> */
.L_x_172:
[----:B------:R-:W-:Y:S05]  /*5b40*/  BSYNC B1 ;  /* 0x0000000000017941 */ /* 0x000fea0003800000 */
.L_x_171:
        /* <DEDUP_REMOVED lines=11> */
.L_x_174:
[----:B------:R-:W-:Y:S05]  /*5c00*/  BSYNC B1 ;  /* 0x0000000000017941 */ /* 0x000fea0003800000 */
.L_x_173:
        /* <DEDUP_REMOVED lines=12> */
.L_x_176:
[----:B------:R-:W-:Y:S05]  /*5cd0*/  BSYNC B1 ;  /* 0x0000000000017941 */ /* 0x000fea0003800000 */
.L_x_175:
        /* <DEDUP_REMOVED lines=10> */
.L_x_178:
[----:B------:R-:W-:Y:S05]  /*5d80*/  BSYNC B1 ;  /* 0x0000000000017941 */ /* 0x000fea0003800000 */
.L_x_177:
        /* <DEDUP_REMOVED lines=13> */
.L_x_180:
[----:B------:R-:W-:Y:S05]  /*5e60*/  BSYNC B1 ;  /* 0x0000000000017941 */ /* 0x000fea0003800000 */
.L_x_179:
        /* <DEDUP_REMOVED lines=11> */
.L_x_182:
[----:B------:R-:W-:Y:S05]  /*5f20*/  BSYNC B1 ;  /* 0x0000000000017941 */ /* 0x000fea0003800000 */
.L_x_181:
        /* <DEDUP_REMOVED lines=12> */
.L_x_184:
[----:B------:R-:W-:Y:S05]  /*5ff0*/  BSYNC B1 ;  /* 0x0000000000017941 */ /* 0x000fea0003800000 */
.L_x_183:
        /* <DEDUP_REMOVED lines=10> */
.L_x_186:
[----:B------:R-:W-:Y:S05]  /*60a0*/  BSYNC B1 ;  /* 0x0000000000017941 */ /* 0x000fea0003800000 */
.L_x_185:
        /* <DEDUP_REMOVED lines=13> */
.L_x_188:
[----:B------:R-:W-:Y:S05]  /*6180*/  BSYNC B1 ;  /* 0x0000000000017941 */ /* 0x000fea0003800000 */
.L_x_187:
        /* <DEDUP_REMOVED lines=11> */
.L_x_190:
[----:B------:R-:W-:Y:S05]  /*6240*/  BSYNC B1 ;  /* 0x0000000000017941 */ /* 0x000fea0003800000 */
.L_x_189:
        /* <DEDUP_REMOVED lines=12> */
.L_x_192:
[----:B------:R-:W-:Y:S05]  /*6310*/  BSYNC B1 ;  /* 0x0000000000017941 */ /* 0x000fea0003800000 */
.L_x_191:
        /* <DEDUP_REMOVED lines=10> */
.L_x_194:
[----:B------:R-:W-:Y:S05]  /*63c0*/  BSYNC B1 ;  /* 0x0000000000017941 */ /* 0x000fea0003800000 */
.L_x_193:
        /* <DEDUP_REMOVED lines=13> */
.L_x_196:
[----:B------:R-:W-:Y:S05]  /*64a0*/  BSYNC B1 ;  /* 0x0000000000017941 */ /* 0x000fea0003800000 */
.L_x_195:
        /* <DEDUP_REMOVED lines=11> */
.L_x_198:
[----:B------:R-:W-:Y:S05]  /*6560*/  BSYNC B1 ;  /* 0x0000000000017941 */ /* 0x000fea0003800000 */
.L_x_197:
        /* <DEDUP_REMOVED lines=12> */
.L_x_200:
[----:B------:R-:W-:Y:S05]  /*6630*/  BSYNC B1 ;  /* 0x0000000000017941 */ /* 0x000fea0003800000 */
.L_x_199:
        /* <DEDUP_REMOVED lines=10> */
.L_x_202:
[----:B------:R-:W-:Y:S05]  /*66e0*/  BSYNC B1 ;  /* 0x0000000000017941 */ /* 0x000fea0003800000 */
.L_x_201:
        /* <DEDUP_REMOVED lines=13> */
.L_x_204:
[----:B------:R-:W-:Y:S05]  /*67c0*/  BSYNC B1 ;  /* 0x0000000000017941 */ /* 0x000fea0003800000 */
.L_x_203:
        /* <DEDUP_REMOVED lines=11> */
.L_x_206:
[----:B------:R-:W-:Y:S05]  /*6880*/  BSYNC B1 ;  /* 0x0000000000017941 */ /* 0x000fea0003800000 */
.L_x_205:
        /* <DEDUP_REMOVED lines=12> */
.L_x_208:
[----:B------:R-:W-:Y:S05]  /*6950*/  BSYNC B1 ;  /* 0x0000000000017941 */ /* 0x000fea0003800000 */
.L_x_207:
        /* <DEDUP_REMOVED lines=10> */
.L_x_210:
[----:B------:R-:W-:Y:S05]  /*6a00*/  BSYNC B1 ;  /* 0x0000000000017941 */ /* 0x000fea0003800000 */
.L_x_209:
        /* <DEDUP_REMOVED lines=13> */
.L_x_212:
[----:B------:R-:W-:Y:S05]  /*6ae0*/  BSYNC B1 ;  /* 0x0000000000017941 */ /* 0x000fea0003800000 */
.L_x_211:
        /* <DEDUP_REMOVED lines=11> */
.L_x_214:
[----:B------:R-:W-:Y:S05]  /*6ba0*/  BSYNC B1 ;  /* 0x0000000000017941 */ /* 0x000fea0003800000 */
.L_x_213:
        /* <DEDUP_REMOVED lines=12> */
.L_x_216:
[----:B------:R-:W-:Y:S05]  /*6c70*/  BSYNC B1 ;  /* 0x0000000000017941 */ /* 0x000fea0003800000 */
.L_x_215:
        /* <DEDUP_REMOVED lines=10> */
.L_x_218:
[----:B------:R-:W-:Y:S05]  /*6d20*/  BSYNC B1 ;  /* 0x0000000000017941 */ /* 0x000fea0003800000 */
.L_x_217:
        /* <DEDUP_REMOVED lines=13> */
.L_x_220:
[----:B------:R-:W-:Y:S05]  /*6e00*/  BSYNC B1 ;  /* 0x0000000000017941 */ /* 0x000fea0003800000 */
.L_x_219:
        /* <DEDUP_REMOVED lines=11> */
.L_x_222:
[----:B------:R-:W-:Y:S05]  /*6ec0*/  BSYNC B1 ;  /* 0x0000000000017941 */ /* 0x000fea0003800000 */
.L_x_221:
        /* <DEDUP_REMOVED lines=12> */
.L_x_224:
[----:B------:R-:W-:Y:S05]  /*6f90*/  BSYNC B1 ;  /* 0x0000000000017941 */ /* 0x000fea0003800000 */
.L_x_223:
        /* <DEDUP_REMOVED lines=10> */
.L_x_226:
[----:B------:R-:W-:Y:S05]  /*7040*/  BSYNC B1 ;  /* 0x0000000000017941 */ /* 0x000fea0003800000 */
.L_x_225:
        /* <DEDUP_REMOVED lines=13> */
.L_x_228:
[----:B------:R-:W-:Y:S05]  /*7120*/  BSYNC B1 ;  /* 0x0000000000017941 */ /* 0x000fea0003800000 */
.L_x_227:
        /* <DEDUP_REMOVED lines=11> */
.L_x_230:
[----:B------:R-:W-:Y:S05]  /*71e0*/  BSYNC B1 ;  /* 0x0000000000017941 */ /* 0x000fea0003800000 */
.L_x_229:
        /* <DEDUP_REMOVED lines=12> */
.L_x_232:
[----:B------:R-:W-:Y:S05]  /*72b0*/  BSYNC B1 ;  /* 0x0000000000017941 */ /* 0x000fea0003800000 */
.L_x_231:
        /* <DEDUP_REMOVED lines=10> */
.L_x_234:
[----:B------:R-:W-:Y:S05]  /*7360*/  BSYNC B1 ;  /* 0x0000000000017941 */ /* 0x000fea0003800000 */
.L_x_233:
        /* <DEDUP_REMOVED lines=13> */
.L_x_236:
[----:B------:R-:W-:Y:S05]  /*7440*/  BSYNC B1 ;  /* 0x0000000000017941 */ /* 0x000fea0003800000 */
.L_x_235:
        /* <DEDUP_REMOVED lines=11> */
.L_x_238:
[----:B------:R-:W-:Y:S05]  /*7500*/  BSYNC B1 ;  /* 0x0000000000017941 */ /* 0x000fea0003800000 */
.L_x_237:
        /* <DEDUP_REMOVED lines=12> */
.L_x_240:
[----:B------:R-:W-:Y:S05]  /*75d0*/  BSYNC B1 ;  /* 0x0000000000017941 */ /* 0x000fea0003800000 */
.L_x_239:
        /* <DEDUP_REMOVED lines=10> */
.L_x_242:
[----:B------:R-:W-:Y:S05]  /*7680*/  BSYNC B1 ;  /* 0x0000000000017941 */ /* 0x000fea0003800000 */
.L_x_241:
        /* <DEDUP_REMOVED lines=13> */
.L_x_244:
[----:B------:R-:W-:Y:S05]  /*7760*/  BSYNC B1 ;  /* 0x0000000000017941 */ /* 0x000fea0003800000 */
.L_x_243:
        /* <DEDUP_REMOVED lines=11> */
.L_x_246:
[----:B------:R-:W-:Y:S05]  /*7820*/  BSYNC B1 ;  /* 0x0000000000017941 */ /* 0x000fea0003800000 */
.L_x_245:
        /* <DEDUP_REMOVED lines=12> */
.L_x_248:
[----:B------:R-:W-:Y:S05]  /*78f0*/  BSYNC B1 ;  /* 0x0000000000017941 */ /* 0x000fea0003800000 */
.L_x_247:
        /* <DEDUP_REMOVED lines=10> */
.L_x_250:
[----:B------:R-:W-:Y:S05]  /*79a0*/  BSYNC B1 ;  /* 0x0000000000017941 */ /* 0x000fea0003800000 */
.L_x_249:
        /* <DEDUP_REMOVED lines=13> */
.L_x_252:
[----:B------:R-:W-:Y:S05]  /*7a80*/  BSYNC B1 ;  /* 0x0000000000017941 */ /* 0x000fea0003800000 */
.L_x_251:
        /* <DEDUP_REMOVED lines=11> */
.L_x_254:
[----:B------:R-:W-:Y:S05]  /*7b40*/  BSYNC B1 ;  /* 0x0000000000017941 */ /* 0x000fea0003800000 */
.L_x_253:
        /* <DEDUP_REMOVED lines=12> */
.L_x_256:
[----:B------:R-:W-:Y:S05]  /*7c10*/  BSYNC B1 ;  /* 0x0000000000017941 */ /* 0x000fea0003800000 */
.L_x_255:
        /* <DEDUP_REMOVED lines=10> */
.L_x_258:
[----:B------:R-:W-:Y:S05]  /*7cc0*/  BSYNC B1 ;  /* 0x0000000000017941 */ /* 0x000fea0003800000 */
.L_x_257:
        /* <DEDUP_REMOVED lines=13> */
.L_x_260:
[----:B------:R-:W-:Y:S05]  /*7da0*/  BSYNC B1 ;  /* 0x0000000000017941 */ /* 0x000fea0003800000 */
.L_x_259:
        /* <DEDUP_REMOVED lines=11> */
.L_x_262:
[----:B------:R-:W-:Y:S05]  /*7e60*/  BSYNC B1 ;  /* 0x0000000000017941 */ /* 0x000fea0003800000 */
.L_x_261:
[----:B------:R-:W-:Y:S01]  /*7e70*/  ISETP.GT.AND P2, PT, R12, 0xf1, PT ;  /* 0x000000f10c00780c */ /* 0x000fe20003f44270 */
[----:B-----5:R-:W-:Y:S01]  /*7e80*/  FMUL R15, R157, R10 ;  /* 0x0000000a9d0f7220 */ /* 0x020fe20000400000 */
[----:B------:R-:W-:Y:S01]  /*7e90*/  IMAD.X R19, R25, 0x1, R8, P5 ;  /* 0x0000000119137824 */ /* 0x000fe200028e0608 */
[----:B------:R-:W-:Y:S01]  /*7ea0*/  BSSY B1, `(.L_x_263) ;  /* 0x0000009000017945 */ /* 0x000fe20003800000 */
[----:B------:R-:W-:Y:S01]  /*7eb0*/  ISETP.GT.AND P1, PT, R11, RZ, P2 ;  /* 0x000000ff0b00720c */ /* 0x000fe20001724270 */
[----:B------:R-:W-:Y:S01]  /*7ec0*/  FFMA R15, R144, R9, R15 ;  /* 0x00000009900f7223 */ /* 0x000fe2000000000f */
[----:B------:R-:W-:-:S04]  /*7ed0*/  IADD3 R28, P5, R30, R7, RZ ;  /* 0x000000071e1c7210 */ /* 0x000fc80007fbe0ff */
[----:B------:R0:W-:Y:S01]  /*7ee0*/  @P6 STG.E desc[UR14][R18.64], R15 ;  /* 0x0000000f12006986 */ /* 0x0001e2000c10190e */
[----:B------:R-:W-:-:S04]  /*7ef0*/  IADD3 R22, P6, R26, UR9, RZ ;  /* 0x000000091a167c10 */ /* 0x000fc8000ffde0ff */
[----:B------:R-:W-:Y:S02]  /*7f00*/  IADD3.X R23, R27, UR10, RZ, P6, !PT ;  /* 0x0000000a1b177c10 */ /* 0x000fe4000b7fe4ff */
[----:B------:R-:W-:Y:S07]  /*7f10*/  @!P1 BRA `(.L_x_264) ;  /* 0x0000000000049947 */ /* 0x000fee0003800000 */
[----:B------:R0:W5:Y:S02]  /*7f20*/  LDG.E.LTC128B R157, desc[UR14][R22.64] ;  /* 0x0000000e169d7981 */ /* 0x000164000c1e1920 */
.L_x_264:
[----:B------:R-:W-:Y:S05]  /*7f30*/  BSYNC B1 ;  /* 0x0000000000017941 */ /* 0x000fea0003800000 */
.L_x_263:
        /* <DEDUP_REMOVED lines=10> */
.L_x_266:
[----:B------:R-:W-:Y:S05]  /*7fe0*/  BSYNC B1 ;  /* 0x0000000000017941 */ /* 0x000fea0003800000 */
.L_x_265:
        /* <DEDUP_REMOVED lines=13> */
.L_x_268:
[----:B------:R-:W-:Y:S05]  /*80c0*/  BSYNC B1 ;  /* 0x0000000000017941 */ /* 0x000fea0003800000 */
.L_x_267:
[----:B----45:R-:W-:Y:S01]  /*80d0*/  FMUL R20, R157, R10 ;  /* 0x0000000a9d147220 */ /* 0x030fe20000400000 */
[----:B------:R-:W-:Y:S01]  /*80e0*/  IMAD.X R33, R31, 0x1, R13, P5 ;  /* 0x000000011f217824 */ /* 0x000fe200028e060d */
[----:B------:R-:W-:Y:S01]  /*80f0*/  ISETP.GT.AND P6, PT, R11, RZ, P1 ;  /* 0x000000ff0b00720c */ /* 0x000fe20000fc4270 */
[----:B------:R-:W-:Y:S01]  /*8100*/  BSSY B1, `(.L_x_269) ;  /* 0x0000008000017945 */ /* 0x000fe20003800000 */
[----:B------:R-:W-:Y:S01]  /*8110*/  FFMA R147, R147, R9, R20 ;  /* 0x0000000993937223 */ /* 0x000fe20000000014 */
[----:B0-----:R-:W-:-:S04]  /*8120*/  IADD3 R24, P4, R18, R7, RZ ;  /* 0x0000000712187210 */ /* 0x001fc80007f9e0ff */
[----:B------:R0:W-:Y:S06]  /*8130*/  @P2 STG.E desc[UR14][R32.64], R147 ;  /* 0x0000009320002986 */ /* 0x0001ec000c10190e */
[----:B------:R-:W-:Y:S05]  /*8140*/  @!P6 BRA `(.L_x_270) ;  /* 0x00000000000ce947 */ /* 0x000fea0003800000 */
[----:B------:R-:W-:-:S04]  /*8150*/  IADD3 R20, P2, R16, UR9, RZ ;  /* 0x0000000910147c10 */ /* 0x000fc8000ff5e0ff */
[----:B------:R-:W-:-:S05]  /*8160*/  IADD3.X R21, R17, UR10, RZ, P2, !PT ;  /* 0x0000000a11157c10 */ /* 0x000fca00097fe4ff */
[----:B------:R4:W5:Y:S04]  /*8170*/  LDG.E.LTC128B R157, desc[UR14][R20.64] ;  /* 0x0000000e149d7981 */ /* 0x000968000c1e1920 */
.L_x_270:
[----:B------:R-:W-:Y:S05]  /*8180*/  BSYNC B1 ;  /* 0x0000000000017941 */ /* 0x000fea0003800000 */
.L_x_269:
        /* <DEDUP_REMOVED lines=8> */
[----:B----4-:R-:W-:-:S04]  /*8210*/  IADD3 R20, P6, R22, UR9, RZ ;  /* 0x0000000916147c10 */ /* 0x010fc8000ffde0ff */
[----:B------:R-:W-:Y:S02]  /*8220*/  IADD3.X R21, R23, UR10, RZ, P6, !PT ;  /* 0x0000000a17157c10 */ /* 0x000fe4000b7fe4ff */
[----:B------:R-:W-:Y:S07]  /*8230*/  @!P5 BRA `(.L_x_272) ;  /* 0x000000000004d947 */ /* 0x000fee0003800000 */
[----:B------:R4:W5:Y:S02]  /*8240*/  LDG.E.LTC128B R157, desc[UR14][R20.64] ;  /* 0x0000000e149d7981 */ /* 0x000964000c1e1920 */
.L_x_272:
[----:B------:R-:W-:Y:S05]  /*8250*/  BSYNC B1 ;  /* 0x0000000000017941 */ /* 0x000fea0003800000 */
.L_x_271:
[----:B-----5:R-:W-:Y:S01]  /*8260*/  FMUL R12, R157, R10 ;  /* 0x0000000a9d0c7220 */ /* 0x020fe20000400000 */
[----:B------:R-:W-:Y:S01]  /*8270*/  IMAD.X R27, R29, 0x1, R8, P4 ;  /* 0x000000011d1b7824 */ /* 0x000fe200020e0608 */
[----:B------:R-:W-:Y:S01]  /*8280*/  ISETP.GT.AND P1, PT, R11, 0x8, P1 ;  /* 0x000000080b00780c */ /* 0x000fe20000f24270 */
[----:B------:R-:W-:Y:S01]  /*8290*/  BSSY B1, `(.L_x_273) ;  /* 0x0000008000017945 */ /* 0x000fe20003800000 */
[----:B------:R-:W-:Y:S01]  /*82a0*/  FFMA R149, R149, R9, R12 ;  /* 0x0000000995957223 */ /* 0x000fe2000000000c */
[----:B---3--:R-:W-:Y:S02]  /*82b0*/  IADD3 R16, P4, R16, UR7, RZ ;  /* 0x0000000710107c10 */ /* 0x008fe4000ff9e0ff */
[----:B----4-:R-:W-:Y:S02]  /*82c0*/  IADD3 R20, P6, R18, R14, RZ ;  /* 0x0000000e12147210 */ /* 0x010fe40007fde0ff */
[----:B------:R3:W-:Y:S01]  /*82d0*/  @P5 STG.E desc[UR14][R26.64], R149 ;  /* 0x000000951a005986 */ /* 0x0007e2000c10190e */
[----:B------:R-:W-:-:S05]  /*82e0*/  IADD3.X R17, R17, UR8, RZ, P4, !PT ;  /* 0x0000000811117c10 */ /* 0x000fca000a7fe4ff */
[----:B------:R-:W-:Y:S05]  /*82f0*/  @!P1 BRA `(.L_x_274) ;  /* 0x0000000000049947 */ /* 0x000fea0003800000 */
[----:B------:R4:W5:Y:S02]  /*8300*/  LDG.E.LTC128B R157, desc[UR14][R16.64] ;  /* 0x0000000e109d7981 */ /* 0x000964000c1e1920 */
.L_x_274:
[----:B------:R-:W-:Y:S05]  /*8310*/  BSYNC B1 ;  /* 0x0000000000017941 */ /* 0x000fea0003800000 */
.L_x_273:
[----:B------:R-:W-:Y:S01]  /*8320*/  ISETP.GT.AND P2, PT, R11, 0x8, P2 ;  /* 0x000000080b00780c */ /* 0x000fe20001744270 */
[----:B-----5:R-:W-:Y:S01]  /*8330*/  FMUL R7, R157, R10 ;  /* 0x0000000a9d077220 */ /* 0x020fe20000400000 */
[----:B------:R-:W-:Y:S01]  /*8340*/  IMAD.X R21, R19, 0x1, R13, P6 ;  /* 0x0000000113157824 */ /* 0x000fe200030e060d */
[----:B------:R-:W-:Y:S02]  /*8350*/  BSSY B1, `(.L_x_275) ;  /* 0x0000007000017945 */ /* 0x000fe40003800000 */
[----:B------:R-:W-:-:S05]  /*8360*/  FFMA R7, R150, R9, R7 ;  /* 0x0000000996077223 */ /* 0x000fca0000000007 */
[----:B------:R0:W-:Y:S01]  /*8370*/  @P1 STG.E desc[UR14][R20.64], R7 ;  /* 0x0000000714001986 */ /* 0x0001e2000c10190e */
[----:B----4-:R-:W-:-:S04]  /*8380*/  IADD3 R16, P1, R22, UR7, RZ ;  /* 0x0000000716107c10 */ /* 0x010fc8000ff3e0ff */
[----:B------:R-:W-:Y:S01]  /*8390*/  IADD3.X R17, R23, UR8, RZ, P1, !PT ;  /* 0x0000000817117c10 */ /* 0x000fe20008ffe4ff */
[----:B------:R-:W-:Y:S08]  /*83a0*/  @!P2 BRA `(.L_x_276) ;  /* 0x000000000004a947 */ /* 0x000ff00003800000 */
[----:B------:R4:W5:Y:S02]  /*83b0*/  LDG.E.LTC128B R157, desc[UR14][R16.64] ;  /* 0x0000000e109d7981 */ /* 0x000964000c1e1920 */
.L_x_276:
[----:B------:R-:W-:Y:S05]  /*83c0*/  BSYNC B1 ;  /* 0x0000000000017941 */ /* 0x000fea0003800000 */
.L_x_275:
[----:B------:R-:W-:Y:S05]  /*83d0*/  @!P2 BRA `(.L_x_277) ;  /* 0x0000002c0024a947 */ /* 0x000fea0003800000 */
[----:B------:R-:W-:Y:S01]  /*83e0*/  IADD3 R14, P1, R28, R14, RZ ;  /* 0x0000000e1c0e7210 */ /* 0x000fe20007f3e0ff */
[----:B-----5:R-:W-:-:S04]  /*83f0*/  FMUL R8, R157, R10 ;  /* 0x0000000a9d087220 */ /* 0x020fc80000400000 */
[----:B0-----:R-:W-:Y:S02]  /*8400*/  IMAD.X R15, R29, 0x1, R13, P1 ;  /* 0x000000011d0f7824 */ /* 0x001fe400008e060d */
[----:B------:R-:W-:-:S05]  /*8410*/  FFMA R151, R151, R9, R8 ;  /* 0x0000000997977223 */ /* 0x000fca0000000008 */
[----:B------:R0:W-:Y:S01]  /*8420*/  STG.E desc[UR14][R14.64], R151 ;  /* 0x000000970e007986 */ /* 0x0001e2000c10190e */
[----:B------:R-:W-:Y:S05]  /*8430*/  BRA `(.L_x_277) ;  /* 0x0000002c000c7947 */ /* 0x000fea0003800000 */
.L_x_26:
[----:B------:R-:W-:Y:S01]  /*8440*/  ISETP.GT.AND P5, PT, R12, 0x1, PT ;  /* 0x000000010c00780c */ /* 0x000fe20003fa4270 */
[----:B------:R-:W-:Y:S01]  /*8450*/  ULDC.64 UR8, c[0x0][0x6c0] ;  /* 0x0001b00000087ab9 */ /* 0x000fe20000000a00 */
[----:B------:R-:W-:Y:S01]  /*8460*/  ISETP.GT.AND P1, PT, R11, 0x8, P1 ;  /* 0x000000080b00780c */ /* 0x000fe20000f24270 */
[-C--:B------:R-:W-:Y:S01]  /*8470*/  FMUL R13, R24, R9.reuse ;  /* 0x00000009180d7220 */ /* 0x080fe20000400000 */
[----:B------:R-:W-:Y:S01]  /*8480*/  LEA R16, P6, R156, UR8, 0x2 ;  /* 0x000000089c107c11 */ /* 0x000fe2000f8c10ff */
[-C--:B------:R-:W-:Y:S01]  /*8490*/  FMUL R25, R25, R9.reuse ;  /* 0x0000000919197220 */ /* 0x080fe20000400000 */
[----:B------:R-:W-:Y:S01]  /*84a0*/  ISETP.GT.AND P2, PT, R11, RZ, P5 ;  /* 0x000000ff0b00720c */ /* 0x000fe20002f44270 */
[----:B------:R-:W-:Y:S01]  /*84b0*/  IMAD.SHL.U32 R8, R14, 0x20, RZ ;  /* 0x000000200e087824 */ /* 0x000fe200078e00ff */
[----:B------:R-:W-:Y:S01]  /*84c0*/  LEA.HI.X R17, R156, UR9, R163, 0x2, P6 ;  /* 0x000000099c117c11 */ /* 0x000fe2000b0f14a3 */
[-C--:B------:R-:W-:Y:S01]  /*84d0*/  FMUL R153, R26, R9.reuse ;  /* 0x000000091a997220 */ /* 0x080fe20000400000 */
[CC--:B------:R-:W-:Y:S01]  /*84e0*/  LEA R18, P6, R14.reuse, R16.reuse, 0x2 ;  /* 0x000000100e127211 */ /* 0x0c0fe200078c10ff */
[----:B------:R-:W-:Y:S01]  /*84f0*/  FMUL R27, R27, R9 ;  /* 0x000000091b1b7220 */ /* 0x000fe20000400000 */
[----:B------:R-:W-:Y:S01]  /*8500*/  ISETP.GT.AND P5, PT, R11, 0x8, P5 ;  /* 0x000000080b00780c */ /* 0x000fe20002fa4270 */
[----:B------:R-:W-:Y:S01]  /*8510*/  @P4 STG.E desc[UR14][R16.64], R13 ;  /* 0x0000000d10004986 */ /* 0x000fe2000c10190e */
[--C-:B------:R-:W-:Y:S01]  /*8520*/  LEA.HI.X R19, R14, R17, R15.reuse, 0x2, P6 ;  /* 0x000000110e137211 */ /* 0x100fe200030f140f */
[-C--:B------:R-:W-:Y:S01]  /*8530*/  FMUL R29, R29, R9.reuse ;  /* 0x000000091d1d7220 */ /* 0x080fe20000400000 */
[----:B------:R-:W-:Y:S01]  /*8540*/  ISETP.GT.AND P4, PT, R12, 0x8, PT ;  /* 0x000000080c00780c */ /* 0x000fe20003f84270 */
[-C--:B------:R-:W-:Y:S01]  /*8550*/  FMUL R31, R31, R9.reuse ;  /* 0x000000091f1f7220 */ /* 0x080fe20000400000 */
[----:B------:R-:W-:Y:S01]  /*8560*/  SHF.L.U64.HI R7, R14, 0x5, R15 ;  /* 0x000000050e077819 */ /* 0x000fe2000001020f */
[----:B------:R-:W-:Y:S01]  /*8570*/  @P1 IMAD.MOV.U32 R14, RZ, RZ, R16 ;  /* 0x000000ffff0e1224 */ /* 0x000fe200078e0010 */
[----:B------:R-:W-:Y:S01]  /*8580*/  ISETP.GT.AND P6, PT, R11, RZ, P4 ;  /* 0x000000ff0b00720c */ /* 0x000fe200027c4270 */
[--C-:B------:R-:W-:Y:S01]  /*8590*/  @P1 IMAD.MOV.U32 R15, RZ, RZ, R17.reuse ;  /* 0x000000ffff0f1224 */ /* 0x100fe200078e0011 */
[----:B------:R0:W-:Y:S01]  /*85a0*/  @P2 STG.E desc[UR14][R18.64], R25 ;  /* 0x0000001912002986 */ /* 0x0001e2000c10190e */
[----:B------:R-:W-:Y:S01]  /*85b0*/  ISETP.GT.AND P2, PT, R12, 0x9, PT ;  /* 0x000000090c00780c */ /* 0x000fe20003f44270 */
[-C--:B------:R-:W-:Y:S01]  /*85c0*/  FMUL R33, R33, R9.reuse ;  /* 0x0000000921217220 */ /* 0x080fe20000400000 */
[----:B------:R-:W-:Y:S01]  /*85d0*/  ISETP.GT.AND P4, PT, R11, 0x8, P4 ;  /* 0x000000080b00780c */ /* 0x000fe20002784270 */
[----:B------:R1:W-:Y:S01]  /*85e0*/  @P1 STG.E desc[UR14][R14.64+0x20], R153 ;  /* 0x000020990e001986 */ /* 0x0003e2000c10190e */
[----:B------:R-:W-:Y:S01]  /*85f0*/  IADD3 R20, P1, R8, R16, RZ ;  /* 0x0000001008147210 */ /* 0x000fe20007f3e0ff */
[-C--:B------:R-:W-:Y:S01]  /*8600*/  FMUL R35, R35, R9.reuse ;  /* 0x0000000923237220 */ /* 0x080fe20000400000 */
[-C--:B------:R-:W-:Y:S01]  /*8610*/  FMUL R37, R37, R9.reuse ;  /* 0x0000000925257220 */ /* 0x080fe20000400000 */
[-C--:B------:R-:W-:Y:S01]  /*8620*/  FMUL R39, R39, R9.reuse ;  /* 0x0000000927277220 */ /* 0x080fe20000400000 */
[-C--:B------:R-:W-:Y:S01]  /*8630*/  FMUL R41, R41, R9.reuse ;  /* 0x0000000929297220 */ /* 0x080fe20000400000 */
[----:B------:R-:W-:Y:S01]  /*8640*/  IMAD.X R21, R7, 0x1, R17, P1 ;  /* 0x0000000107157824 */ /* 0x000fe200008e0611 */
[C---:B------:R-:W-:Y:S01]  /*8650*/  ISETP.GT.AND P1, PT, R11.reuse, RZ, P2 ;  /* 0x000000ff0b00720c */ /* 0x040fe20001724270 */
[-C--:B0-----:R-:W-:Y:S01]  /*8660*/  FMUL R25, R28, R9.reuse ;  /* 0x000000091c197220 */ /* 0x081fe20000400000 */
[----:B------:R-:W-:Y:S01]  /*8670*/  ISETP.GT.AND P2, PT, R11, 0x8, P2 ;  /* 0x000000080b00780c */ /* 0x000fe20001744270 */
[-C--:B------:R-:W-:Y:S01]  /*8680*/  FMUL R43, R43, R9.reuse ;  /* 0x000000092b2b7220 */ /* 0x080fe20000400000 */
[----:B------:R-:W-:Y:S01]  /*8690*/  FMUL R45, R45, R9 ;  /* 0x000000092d2d7220 */ /* 0x000fe20000400000 */
[----:B-1----:R-:W-:-:S02]  /*86a0*/  @P5 IMAD.MOV.U32 R14, RZ, RZ, R18 ;  /* 0x000000ffff0e5224 */ /* 0x002fc400078e0012 */
[-C--:B------:R-:W-:Y:S01]  /*86b0*/  FMUL R47, R47, R9.reuse ;  /* 0x000000092f2f7220 */ /* 0x080fe20000400000 */
[--C-:B------:R-:W-:Y:S02]  /*86c0*/  @P5 IMAD.MOV.U32 R15, RZ, RZ, R19.reuse ;  /* 0x000000ffff0f5224 */ /* 0x100fe400078e0013 */
[-C--:B------:R-:W-:Y:S01]  /*86d0*/  FMUL R49, R49, R9.reuse ;  /* 0x0000000931317220 */ /* 0x080fe20000400000 */
[-C--:B------:R-:W-:Y:S01]  /*86e0*/  FMUL R51, R51, R9.reuse ;  /* 0x0000000933337220 */ /* 0x080fe20000400000 */
[-C--:B------:R-:W-:Y:S01]  /*86f0*/  FMUL R53, R53, R9.reuse ;  /* 0x0000000935357220 */ /* 0x080fe20000400000 */
[-C--:B------:R-:W-:Y:S01]  /*8700*/  FMUL R55, R55, R9.reuse ;  /* 0x0000000937377220 */ /* 0x080fe20000400000 */
[----:B------:R0:W-:Y:S01]  /*8710*/  @P5 STG.E desc[UR14][R14.64+0x20], R27 ;  /* 0x0000201b0e005986 */ /* 0x0001e2000c10190e */
[C---:B------:R-:W-:Y:S01]  /*8720*/  IADD3 R22, P5, R8.reuse, R18, RZ ;  /* 0x0000001208167210 */ /* 0x040fe20007fbe0ff */
[-C--:B------:R-:W-:Y:S01]  /*8730*/  FMUL R57, R57, R9.reuse ;  /* 0x0000000939397220 */ /* 0x080fe20000400000 */
[----:B------:R-:W-:Y:S01]  /*8740*/  FMUL R59, R59, R9 ;  /* 0x000000093b3b7220 */ /* 0x000fe20000400000 */
[----:B------:R1:W-:Y:S01]  /*8750*/  @P6 STG.E desc[UR14][R20.64], R25 ;  /* 0x0000001914006986 */ /* 0x0003e2000c10190e */
[----:B------:R-:W-:Y:S01]  /*8760*/  IADD3 R13, P6, R8, 0x20, RZ ;  /* 0x00000020080d7810 */ /* 0x000fe20007fde0ff */
[----:B------:R-:W-:-:S02]  /*8770*/  IMAD.X R23, R7, 0x1, R19, P5 ;  /* 0x0000000107177824 */ /* 0x000fc400028e0613 */
[-C--:B------:R-:W-:Y:S01]  /*8780*/  FMUL R61, R61, R9.reuse ;  /* 0x000000093d3d7220 */ /* 0x080fe20000400000 */
[-C--:B------:R-:W-:Y:S01]  /*8790*/  FMUL R63, R63, R9.reuse ;  /* 0x000000093f3f7220 */ /* 0x080fe20000400000 */
[----:B------:R-:W-:Y:S01]  /*87a0*/  IADD3 R16, P5, R13, R16, RZ ;  /* 0x000000100d107210 */ /* 0x000fe20007fbe0ff */
[-C--:B------:R-:W-:Y:S01]  /*87b0*/  FMUL R65, R65, R9.reuse ;  /* 0x0000000941417220 */ /* 0x080fe20000400000 */
[----:B------:R2:W-:Y:S01]  /*87c0*/  @P1 STG.E desc[UR14][R22.64], R29 ;  /* 0x0000001d16001986 */ /* 0x0005e2000c10190e */
[----:B0-----:R-:W-:Y:S01]  /*87d0*/  IMAD.X R14, RZ, RZ, R7, P6 ;  /* 0x000000ffff0e7224 */ /* 0x001fe200030e0607 */
[----:B------:R-:W-:Y:S01]  /*87e0*/  ISETP.GT.AND P1, PT, R12, 0x10, PT ;  /* 0x000000100c00780c */ /* 0x000fe20003f24270 */
[-C--:B------:R-:W-:Y:S01]  /*87f0*/  FMUL R15, R30, R9.reuse ;  /* 0x000000091e0f7220 */ /* 0x080fe20000400000 */
[----:B------:R-:W-:Y:S01]  /*8800*/  IADD3 R24, P6, R8, R20, RZ ;  /* 0x0000001408187210 */ /* 0x000fe20007fde0ff */
[C---:B------:R-:W-:Y:S01]  /*8810*/  IMAD.X R17, R14.reuse, 0x1, R17, P5 ;  /* 0x000000010e117824 */ /* 0x040fe200028e0611 */
[----:B------:R-:W-:Y:S01]  /*8820*/  IADD3 R18, P5, R13, R18, RZ ;  /* 0x000000120d127210 */ /* 0x000fe20007fbe0ff */
[-C--:B------:R-:W-:Y:S01]  /*8830*/  FMUL R67, R67, R9.reuse ;  /* 0x0000000943437220 */ /* 0x080fe20000400000 */
[-C--:B------:R-:W-:Y:S01]  /*8840*/  FMUL R69, R69, R9.reuse ;  /* 0x0000000945457220 */ /* 0x080fe20000400000 */
[----:B-1----:R-:W-:Y:S01]  /*8850*/  IMAD.X R25, R7, 0x1, R21, P6 ;  /* 0x0000000107197824 */ /* 0x002fe200030e0615 */
[----:B------:R0:W-:Y:S01]  /*8860*/  @P4 STG.E desc[UR14][R16.64], R15 ;  /* 0x0000000f10004986 */ /* 0x0001e2000c10190e */
[----:B------:R-:W-:Y:S01]  /*8870*/  IMAD.X R19, R14, 0x1, R19, P5 ;  /* 0x000000010e137824 */ /* 0x000fe200028e0613 */
[----:B------:R-:W-:Y:S01]  /*8880*/  ISETP.GT.AND P5, PT, R11, RZ, P1 ;  /* 0x000000ff0b00720c */ /* 0x000fe20000fa4270 */
[-C--:B--2---:R-:W-:Y:S01]  /*8890*/  FMUL R29, R32, R9.reuse ;  /* 0x00000009201d7220 */ /* 0x084fe20000400000 */
[----:B------:R-:W-:Y:S01]  /*88a0*/  ISETP.GT.AND P4, PT, R12, 0x11, PT ;  /* 0x000000110c00780c */ /* 0x000fe20003f84270 */
[-C--:B------:R-:W-:Y:S01]  /*88b0*/  FMUL R71, R71, R9.reuse ;  /* 0x0000000947477220 */ /* 0x080fe20000400000 */
[----:B------:R1:W-:Y:S01]  /*88c0*/  @P2 STG.E desc[UR14][R18.64], R31 ;  /* 0x0000001f12002986 */ /* 0x0003e2000c10190e */
[----:B------:R-:W-:Y:S01]  /*88d0*/  IADD3 R26, P6, R8, R22, RZ ;  /* 0x00000016081a7210 */ /* 0x000fe20007fde0ff */
[-C--:B------:R-:W-:Y:S01]  /*88e0*/  FMUL R73, R73, R9.reuse ;  /* 0x0000000949497220 */ /* 0x080fe20000400000 */
[----:B------:R-:W-:Y:S01]  /*88f0*/  ISETP.GT.AND P2, PT, R11, RZ, P4 ;  /* 0x000000ff0b00720c */ /* 0x000fe20002744270 */
[-C--:B------:R-:W-:Y:S01]  /*8900*/  FMUL R75, R75, R9.reuse ;  /* 0x000000094b4b7220 */ /* 0x080fe20000400000 */
[----:B------:R-:W-:Y:S01]  /*8910*/  ISETP.GT.AND P1, PT, R11, 0x8, P1 ;  /* 0x000000080b00780c */ /* 0x000fe20000f24270 */
[----:B------:R-:W-:Y:S01]  /*8920*/  IMAD.X R27, R7, 0x1, R23, P6 ;  /* 0x00000001071b7824 */ /* 0x000fe200030e0617 */
[----:B------:R-:W-:Y:S01]  /*8930*/  ISETP.GT.AND P4, PT, R11, 0x8, P4 ;  /* 0x000000080b00780c */ /* 0x000fe20002784270 */
[-C--:B0-----:R-:W-:Y:S01]  /*8940*/  FMUL R15, R34, R9.reuse ;  /* 0x00000009220f7220 */ /* 0x081fe20000400000 */
[----:B------:R0:W-:Y:S01]  /*8950*/  @P5 STG.E desc[UR14][R24.64], R29 ;  /* 0x0000001d18005986 */ /* 0x0001e2000c10190e */
[----:B------:R-:W-:Y:S01]  /*8960*/  IADD3 R16, P5, R13, R20, RZ ;  /* 0x000000140d107210 */ /* 0x000fe20007fbe0ff */
[-C--:B------:R-:W-:Y:S01]  /*8970*/  FMUL R77, R77, R9.reuse ;  /* 0x000000094d4d7220 */ /* 0x080fe20000400000 */
[----:B------:R-:W-:Y:S01]  /*8980*/  IADD3 R20, P6, R8, R24, RZ ;  /* 0x0000001808147210 */ /* 0x000fe20007fde0ff */
[-C--:B------:R-:W-:Y:S01]  /*8990*/  FMUL R79, R79, R9.reuse ;  /* 0x000000094f4f7220 */ /* 0x080fe20000400000 */
[-C--:B------:R-:W-:Y:S01]  /*89a0*/  FMUL R81, R81, R9.reuse ;  /* 0x0000000951517220 */ /* 0x080fe20000400000 */
[----:B------:R-:W-:Y:S01]  /*89b0*/  IMAD.X R17, R14, 0x1, R21, P5 ;  /* 0x000000010e117824 */ /* 0x000fe200028e0615 */
[----:B-1----:R-:W-:Y:S01]  /*89c0*/  IADD3 R18, P5, R13, R22, RZ ;  /* 0x000000160d127210 */ /* 0x002fe20007fbe0ff */
[----:B------:R-:W-:Y:S01]  /*89d0*/  @P2 STG.E desc[UR14][R26.64], R33 ;  /* 0x000000211a002986 */ /* 0x000fe2000c10190e */
[----:B------:R-:W-:Y:S01]  /*89e0*/  ISETP.GT.AND P2, PT, R12, 0x18, PT ;  /* 0x000000180c00780c */ /* 0x000fe20003f44270 */
[----:B------:R-:W-:Y:S01]  /*89f0*/  IMAD.X R21, R7, 0x1, R25, P6 ;  /* 0x0000000107157824 */ /* 0x000fe200030e0619 */
[----:B------:R-:W-:Y:S01]  /*8a00*/  IADD3 R22, P6, R8, R26, RZ ;  /* 0x0000001a08167210 */ /* 0x000fe20007fde0ff */
[----:B------:R-:W-:Y:S01]  /*8a10*/  IMAD.X R19, R14, 0x1, R23, P5 ;  /* 0x000000010e137824 */ /* 0x000fe200028e0617 */
[C---:B------:R-:W-:Y:S01]  /*8a20*/  ISETP.GT.AND P5, PT, R11.reuse, RZ, P2 ;  /* 0x000000ff0b00720c */ /* 0x040fe200017a4270 */
[----:B------:R1:W-:Y:S01]  /*8a30*/  @P1 STG.E desc[UR14][R16.64], R15 ;  /* 0x0000000f10001986 */ /* 0x0003e2000c10190e */
[----:B------:R-:W-:Y:S01]  /*8a40*/  ISETP.GT.AND P1, PT, R12, 0x19, PT ;  /* 0x000000190c00780c */ /* 0x000fe20003f24270 */
[-C--:B0-----:R-:W-:Y:S01]  /*8a50*/  FMUL R29, R36, R9.reuse ;  /* 0x00000009241d7220 */ /* 0x081fe20000400000 */
[C---:B------:R-:W-:Y:S01]  /*8a60*/  ISETP.GT.AND P2, PT, R11.reuse, 0x8, P2 ;  /* 0x000000080b00780c */ /* 0x040fe20001744270 */
[----:B------:R0:W-:Y:S01]  /*8a70*/  @P4 STG.E desc[UR14][R18.64], R35 ;  /* 0x0000002312004986 */ /* 0x0001e2000c10190e */
[----:B------:R-:W-:Y:S01]  /*8a80*/  ISETP.GT.AND P4, PT, R11, RZ, P1 ;  /* 0x000000ff0b00720c */ /* 0x000fe20000f84270 */
[----:B------:R-:W-:Y:S01]  /*8a90*/  IMAD.X R23, R7, 0x1, R27, P6 ;  /* 0x0000000107177824 */ /* 0x000fe200030e061b */
[----:B------:R-:W-:Y:S01]  /*8aa0*/  ISETP.GT.AND P1, PT, R11, 0x8, P1 ;  /* 0x000000080b00780c */ /* 0x000fe20000f24270 */
[-C--:B------:R-:W-:Y:S01]  /*8ab0*/  FMUL R83, R83, R9.reuse ;  /* 0x0000000953537220 */ /* 0x080fe20000400000 */
[-C--:B------:R-:W-:Y:S01]  /*8ac0*/  FMUL R85, R85, R9.reuse ;  /* 0x0000000955557220 */ /* 0x080fe20000400000 */
[-C--:B------:R-:W-:Y:S01]  /*8ad0*/  FMUL R87, R87, R9.reuse ;  /* 0x0000000957577220 */ /* 0x080fe20000400000 */
[-C--:B------:R-:W-:Y:S01]  /*8ae0*/  FMUL R89, R89, R9.reuse ;  /* 0x0000000959597220 */ /* 0x080fe20000400000 */
[----:B------:R2:W-:Y:S01]  /*8af0*/  @P5 STG.E desc[UR14][R20.64], R29 ;  /* 0x0000001d14005986 */ /* 0x0005e2000c10190e */
[----:B-1----:R-:W-:Y:S01]  /*8b00*/  IADD3 R16, P5, R13, R24, RZ ;  /* 0x000000180d107210 */ /* 0x002fe20007fbe0ff */
[-C--:B------:R-:W-:Y:S01]  /*8b10*/  FMUL R15, R38, R9.reuse ;  /* 0x00000009260f7220 */ /* 0x080fe20000400000 */
[----:B------:R-:W-:Y:S01]  /*8b20*/  IADD3 R24, P6, R8, R20, RZ ;  /* 0x0000001408187210 */ /* 0x000fe20007fde0ff */
[-C--:B------:R-:W-:Y:S01]  /*8b30*/  FMUL R91, R91, R9.reuse ;  /* 0x000000095b5b7220 */ /* 0x080fe20000400000 */
[-C--:B------:R-:W-:Y:S01]  /*8b40*/  FMUL R93, R93, R9.reuse ;  /* 0x000000095d5d7220 */ /* 0x080fe20000400000 */
[----:B------:R-:W-:Y:S01]  /*8b50*/  IMAD.X R17, R14, 0x1, R25, P5 ;  /* 0x000000010e117824 */ /* 0x000fe200028e0619 */
[----:B0-----:R-:W-:Y:S01]  /*8b60*/  IADD3 R18, P5, R13, R26, RZ ;  /* 0x0000001a0d127210 */ /* 0x001fe20007fbe0ff */
        /* <DEDUP_REMOVED lines=8> */
[-C--:B--2---:R-:W-:Y:S01]  /*8bf0*/  FMUL R29, R40, R9.reuse ;  /* 0x00000009281d7220 */ /* 0x084fe20000400000 */
        /* <DEDUP_REMOVED lines=10> */
[----:B0-----:R-:W-:Y:S01]  /*8ca0*/  IADD3 R16, P5, R13, R20, RZ ;  /* 0x000000140d107210 */ /* 0x001fe20007fbe0ff */
        /* <DEDUP_REMOVED lines=106> */
[----:B------:R-:W-:-:S02]  /*9350*/  FMUL R151, R151, R9 ;  /* 0x0000000997977220 */ /* 0x000fc40000400000 */
        /* <DEDUP_REMOVED lines=10> */
[----:B--2---:R-:W-:Y:S01]  /*9400*/  FMUL R29, R60, R9 ;  /* 0x000000093c1d7220 */ /* 0x004fe20000400000 */
[C---:B------:R-:W-:Y:S01]  /*9410*/  ISETP.GT.AND P2, PT, R11.reuse, 0x8, P2 ;  /* 0x000000080b00780c */ /* 0x040fe20001744270 */
[----:B------:R1:W-:Y:S01]  /*9420*/  @P4 STG.E desc[UR14][R18.64], R59 ;  /* 0x0000003b12004986 */ /* 0x0003e2000c10190e */
[----:B------:R-:W-:Y:S01]  /*9430*/  ISETP.GT.AND P4, PT, R11, RZ, P1 ;  /* 0x000000ff0b00720c */ /* 0x000fe20000f84270 */
[----:B------:R-:W-:Y:S01]  /*9440*/  IMAD.X R23, R7, 0x1, R27, P6 ;  /* 0x0000000107177824 */ /* 0x000fe200030e061b */
[----:B------:R-:W-:-:S05]  /*9450*/  ISETP.GT.AND P1, PT, R11, 0x8, P1 ;  /* 0x000000080b00780c */ /* 0x000fca0000f24270 */
[----:B------:R2:W-:Y:S01]  /*9460*/  @P5 STG.E desc[UR14][R20.64], R29 ;  /* 0x0000001d14005986 */ /* 0x0005e2000c10190e */
[----:B0-----:R-:W-:Y:S01]  /*9470*/  IADD3 R16, P5, R13, R24, RZ ;  /* 0x000000180d107210 */ /* 0x001fe20007fbe0ff */
[----:B------:R-:W-:Y:S01]  /*9480*/  FMUL R15, R62, R9 ;  /* 0x000000093e0f7220 */ /* 0x000fe20000400000 */
[----:B------:R-:W-:-:S03]  /*9490*/  IADD3 R24, P6, R8, R20, RZ ;  /* 0x0000001408187210 */ /* 0x000fc60007fde0ff */
        /* <DEDUP_REMOVED lines=387> */
[----:B------:R-:W-:Y:S01]  /*acd0*/  ISETP.GT.AND P5, PT, R11, RZ, P1 ;  /* 0x000000ff0b00720c */ /* 0x000fe20000fa4270 */
[----:B------:R0:W-:Y:S01]  /*ace0*/  @P4 STG.E desc[UR14][R16.64], R15 ;  /* 0x0000000f10004986 */ /* 0x0001e2000c10190e */
[----:B------:R-:W-:Y:S01]  /*acf0*/  ISETP.GT.AND P4, PT, R12, 0xe9, PT ;  /* 0x000000e90c00780c */ /* 0x000fe20003f84270 */
[----:B--2---:R-:W-:Y:S01]  /*ad00*/  FMUL R29, R140, R9 ;  /* 0x000000098c1d7220 */ /* 0x004fe20000400000 */
[----:B------:R-:W-:Y:S01]  /*ad10*/  IMAD.X R23, R7, 0x1, R27, P6 ;  /* 0x0000000107177824 */ /* 0x000fe200030e061b */
[----:B------:R1:W-:Y:S01]  /*ad20*/  @P2 STG.E desc[UR14][R18.64], R139 ;  /* 0x0000008b12002986 */ /* 0x0003e2000c10190e */
[----:B------:R-:W-:-:S02]  /*ad30*/  ISETP.GT.AND P2, PT, R11, RZ, P4 ;  /* 0x000000ff0b00720c */ /* 0x000fc40002744270 */
[C---:B------:R-:W-:Y:S02]  /*ad40*/  ISETP.GT.AND P1, PT, R11.reuse, 0x8, P1 ;  /* 0x000000080b00780c */ /* 0x040fe40000f24270 */
[----:B------:R-:W-:-:S03]  /*ad50*/  ISETP.GT.AND P4, PT, R11, 0x8, P4 ;  /* 0x000000080b00780c */ /* 0x000fc60002784270 */
        /* <DEDUP_REMOVED lines=21> */
[C---:B0-----:R-:W-:Y:S01]  /*aeb0*/  IADD3 R16, P5, R13.reuse, R20, RZ ;  /* 0x000000140d107210 */ /* 0x041fe20007fbe0ff */
[----:B------:R-:W-:Y:S01]  /*aec0*/  FMUL R15, R146, R9 ;  /* 0x00000009920f7220 */ /* 0x000fe20000400000 */
[----:B-1----:R-:W-:-:S03]  /*aed0*/  IADD3 R18, P6, R13, R22, RZ ;  /* 0x000000160d127210 */ /* 0x002fc60007fde0ff */
[----:B------:R-:W-:Y:S01]  /*aee0*/  IMAD.X R17, R14, 0x1, R21, P5 ;  /* 0x000000010e117824 */ /* 0x000fe200028e0615 */
[----:B------:R0:W-:Y:S01]  /*aef0*/  @P4 STG.E desc[UR14][R26.64], R145 ;  /* 0x000000911a004986 */ /* 0x0001e2000c10190e */
[----:B------:R-:W-:Y:S01]  /*af00*/  ISETP.GT.AND P4, PT, R12, 0xf8, PT ;  /* 0x000000f80c00780c */ /* 0x000fe20003f84270 */
[----:B------:R-:W-:Y:S01]  /*af10*/  IMAD.X R19, R14, 0x1, R23, P6 ;  /* 0x000000010e137824 */ /* 0x000fe200030e0617 */
[----:B------:R-:W-:Y:S01]  /*af20*/  ISETP.GT.AND P5, PT, R12, 0xf9, PT ;  /* 0x000000f90c00780c */ /* 0x000fe20003fa4270 */
[----:B------:R0:W-:Y:S01]  /*af30*/  @P2 STG.E desc[UR14][R16.64], R15 ;  /* 0x0000000f10002986 */ /* 0x0001e2000c10190e */
[-C--:B------:R-:W-:Y:S02]  /*af40*/  IADD3 R20, P2, R8, R24.reuse, RZ ;  /* 0x0000001808147210 */ /* 0x080fe40007f5e0ff */
[----:B--2---:R-:W-:Y:S01]  /*af50*/  IADD3 R24, P6, R13, R24, RZ ;  /* 0x000000180d187210 */ /* 0x004fe20007fde0ff */
[----:B------:R0:W-:Y:S01]  /*af60*/  @P1 STG.E desc[UR14][R18.64], R147 ;  /* 0x0000009312001986 */ /* 0x0001e2000c10190e */
[----:B------:R-:W-:Y:S01]  /*af70*/  ISETP.GT.AND P1, PT, R11, RZ, P4 ;  /* 0x000000ff0b00720c */ /* 0x000fe20002724270 */
[--C-:B------:R-:W-:Y:S01]  /*af80*/  IMAD.X R21, R7, 0x1, R25.reuse, P2 ;  /* 0x0000000107157824 */ /* 0x100fe200010e0619 */
[----:B------:R-:W-:Y:S01]  /*af90*/  ISETP.GT.AND P2, PT, R11, RZ, P5 ;  /* 0x000000ff0b00720c */ /* 0x000fe20002f44270 */
[----:B------:R-:W-:Y:S01]  /*afa0*/  IMAD.X R25, R14, 0x1, R25, P6 ;  /* 0x000000010e197824 */ /* 0x000fe200030e0619 */
[----:B------:R-:W-:-:S02]  /*afb0*/  IADD3 R22, P6, R8, R26, RZ ;  /* 0x0000001a08167210 */ /* 0x000fc40007fde0ff */
[C---:B------:R-:W-:Y:S02]  /*afc0*/  ISETP.GT.AND P4, PT, R11.reuse, 0x8, P4 ;  /* 0x000000080b00780c */ /* 0x040fe40002784270 */
[----:B------:R-:W-:Y:S01]  /*afd0*/  ISETP.GT.AND P5, PT, R11, 0x8, P5 ;  /* 0x000000080b00780c */ /* 0x000fe20002fa4270 */
[----:B------:R-:W-:Y:S01]  /*afe0*/  IMAD.X R23, R7, 0x1, R27, P6 ;  /* 0x0000000107177824 */ /* 0x000fe200030e061b */
[----:B------:R-:W-:Y:S01]  /*aff0*/  IADD3 R12, P6, R13, R26, RZ ;  /* 0x0000001a0d0c7210 */ /* 0x000fe20007fde0ff */
[-C--:B------:R-:W-:Y:S01]  /*b000*/  FMUL R7, R148, R9.reuse ;  /* 0x0000000994077220 */ /* 0x080fe20000400000 */
[----:B------:R-:W-:-:S03]  /*b010*/  FMUL R11, R150, R9 ;  /* 0x00000009960b7220 */ /* 0x000fc60000400000 */
[----:B------:R-:W-:Y:S01]  /*b020*/  IMAD.X R13, R14, 0x1, R27, P6 ;  /* 0x000000010e0d7824 */ /* 0x000fe200030e061b */
[----:B------:R0:W-:Y:S04]  /*b030*/  @P1 STG.E desc[UR14][R20.64], R7 ;  /* 0x0000000714001986 */ /* 0x0001e8000c10190e */
[----:B------:R0:W-:Y:S04]  /*b040*/  @P2 STG.E desc[UR14][R22.64], R149 ;  /* 0x0000009516002986 */ /* 0x0001e8000c10190e */
[----:B------:R0:W-:Y:S04]  /*b050*/  @P4 STG.E desc[UR14][R24.64], R11 ;  /* 0x0000000b18004986 */ /* 0x0001e8000c10190e */
[----:B------:R0:W-:Y:S02]  /*b060*/  @P5 STG.E desc[UR14][R12.64], R151 ;  /* 0x000000970c005986 */ /* 0x0001e4000c10190e */
.L_x_277:
[----:B------:R-:W-:Y:S05]  /*b070*/  BSYNC B0 ;  /* 0x0000000000007941 */ /* 0x000fea0003800000 */
.L_x_25:
[----:B------:R-:W-:Y:S01]  /*b080*/  ULDC UR8, c[0x0][0xc] ;  /* 0x0000030000087ab9 */ /* 0x000fe20000000800 */
[----:B------:R-:W-:Y:S01]  /*b090*/  ULDC UR9, c[0x0][0x10] ;  /* 0x0000040000097ab9 */ /* 0x000fe20000000800 */
[----:B0-----:R-:W0:Y:S01]  /*b0a0*/  LDC R7, c[0x0][0x14] ;  /* 0x00000500ff077b82 */ /* 0x001e220000000800 */
[----:B------:R-:W-:Y:S01]  /*b0b0*/  UIMAD.WIDE.U32 UR8, UR8, UR9, URZ ;  /* 0x00000009080872a5 */ /* 0x000fe2000f8e003f */
[----:B------:R-:W-:Y:S01]  /*b0c0*/  PRMT R11, RZ, 0x7610, R11 ;  /* 0x00007610ff0b7816 */ /* 0x000fe2000000000b */
[----:B------:R-:W-:Y:S02]  /*b0d0*/  IMAD.MOV.U32 R12, RZ, RZ, -0x1 ;  /* 0xffffffffff0c7424 */ /* 0x000fe400078e00ff */
[----:B------:R-:W-:Y:S02]  /*b0e0*/  IMAD.MOV.U32 R8, RZ, RZ, -0x1 ;  /* 0xffffffffff087424 */ /* 0x000fe400078e00ff */
[----:B0-----:R-:W-:-:S04]  /*b0f0*/  IMAD.WIDE.U32 R2, R7, UR8, R2 ;  /* 0x0000000807027c25 */ /* 0x001fc8000f8e0002 */
[----:B------:R-:W-:Y:S01]  /*b100*/  IMAD R7, R7, UR9, RZ ;  /* 0x0000000907077c24 */ /* 0x000fe2000f8e02ff */
[----:B------:R-:W-:Y:S02]  /*b110*/  ULDC.64 UR8, c[0x0][0x750] ;  /* 0x0001d40000087ab9 */ /* 0x000fe40000000a00 */
[----:B------:R-:W-:Y:S01]  /*b120*/  ISETP.GE.U32.AND P1, PT, R2, UR8, PT ;  /* 0x0000000802007c0c */ /* 0x000fe2000bf26070 */
[----:B------:R-:W-:Y:S02]  /*b130*/  IMAD.IADD R3, R3, 0x1, R7 ;  /* 0x0000000103037824 */ /* 0x000fe400078e0207 */
[----:B------:R-:W-:-:S03]  /*b140*/  IMAD.MOV.U32 R7, RZ, RZ, -0x1 ;  /* 0xffffffffff077424 */ /* 0x000fc600078e00ff */
[----:B------:R-:W-:-:S13]  /*b150*/  ISETP.GE.U32.AND.EX P1, PT, R3, UR9, PT, P1 ;  /* 0x0000000903007c0c */ /* 0x000fda000bf26110 */
[----:B------:R-:W-:Y:S05]  /*b160*/  @P1 BRA `(.L_x_278) ;  /* 0x0000000400601947 */ /* 0x000fea0003800000 */
[----:B------:R-:W0:Y:S01]  /*b170*/  S2R R22, SR_CTAID.X ;  /* 0x0000000000167919 */ /* 0x000e220000002500 */
[----:B------:R-:W1:Y:S01]  /*b180*/  LDC.64 R18, c[0x0][0x728] ;  /* 0x0001ca00ff127b82 */ /* 0x000e620000000a00 */
[----:B------:R-:W-:Y:S01]  /*b190*/  ULDC UR7, c[0x0][0x150] ;  /* 0x0000540000077ab9 */ /* 0x000fe20000000800 */
[----:B----4-:R-:W-:Y:S01]  /*b1a0*/  IMAD.MOV.U32 R16, RZ, RZ, R2 ;  /* 0x000000ffff107224 */ /* 0x010fe200078e0002 */
[----:B------:R-:W4:Y:S01]  /*b1b0*/  S2R R24, SR_CTAID.Y ;  /* 0x0000000000187919 */ /* 0x000f220000002600 */
[----:B------:R-:W-:-:S04]  /*b1c0*/  IMAD.MOV.U32 R17, RZ, RZ, R3 ;  /* 0x000000ffff117224 */ /* 0x000fc800078e0003 */
[----:B------:R-:W2:Y:S08]  /*b1d0*/  LDC R25, c[0x0][0x144] ;  /* 0x00005100ff197b82 */ /* 0x000eb00000000800 */
[----:B------:R-:W2:Y:S08]  /*b1e0*/  LDC R8, c[0x0][0x730] ;  /* 0x0001cc00ff087b82 */ /* 0x000eb00000000800 */
[----:B------:R-:W2:Y:S01]  /*b1f0*/  LDC.64 R20, c[0x0][0x720] ;  /* 0x0001c800ff147b82 */ /* 0x000ea20000000a00 */
[----:B-1----:R-:W-:-:S04]  /*b200*/  ISETP.NE.U32.AND P1, PT, R18, RZ, PT ;  /* 0x000000ff1200720c */ /* 0x002fc80003f25070 */
[----:B------:R-:W-:Y:S02]  /*b210*/  ISETP.NE.AND.EX P1, PT, R19, RZ, PT, P1 ;  /* 0x000000ff1300720c */ /* 0x000fe40003f25310 */
[----:B0-----:R-:W-:-:S05]  /*b220*/  I2FP.F32.U32 R7, R22 ;  /* 0x0000001600077245 */ /* 0x001fca0000201000 */
[----:B------:R-:W-:-:S04]  /*b230*/  FMUL R7, R7, UR7 ;  /* 0x0000000707077c20 */ /* 0x000fc80008400000 */
[----:B------:R0:W1:Y:S02]  /*b240*/  F2I.U32.TRUNC.NTZ R23, R7 ;  /* 0x0000000700177305 */ /* 0x000064000020f000 */
[----:B----4-:R-:W-:Y:S05]  /*b250*/  @!P1 BRA `(.L_x_279) ;  /* 0x0000000000289947 */ /* 0x010fea0003800000 */
[----:B0-----:R-:W0:Y:S02]  /*b260*/  LDC R7, c[0x0][0x734] ;  /* 0x0001cd00ff077b82 */ /* 0x001e240000000800 */
        /* <DEDUP_REMOVED lines=9> */
.L_x_279:
[----:B------:R-:W4:Y:S01]  /*b300*/  LDC.64 R28, c[0x0][0x740] ;  /* 0x0001d000ff1c7b82 */ /* 0x000f220000000a00 */
[-C--:B--2---:R-:W-:Y:S01]  /*b310*/  SHF.R.U64 R19, R16, R8.reuse, R17 ;  /* 0x0000000810137219 */ /* 0x084fe20000001211 */
[----:B-1----:R-:W-:Y:S01]  /*b320*/  IMAD.MOV R23, RZ, RZ, -R23 ;  /* 0x000000ffff177224 */ /* 0x002fe200078e0a17 */
[----:B0-----:R-:W-:Y:S01]  /*b330*/  SHF.R.U32.HI R7, RZ, R8, R17 ;  /* 0x00000008ff077219 */ /* 0x001fe20000011611 */
[----:B------:R-:W-:Y:S01]  /*b340*/  ULDC UR7, c[0x0][0x154] ;  /* 0x0000550000077ab9 */ /* 0x000fe20000000800 */
[----:B------:R-:W-:Y:S01]  /*b350*/  IADD3 R11, P1, RZ, -R19, RZ ;  /* 0x80000013ff0b7210 */ /* 0x000fe20007f3e0ff */
[----:B------:R-:W-:Y:S02]  /*b360*/  IMAD R25, R25, R23, R22 ;  /* 0x0000001719197224 */ /* 0x000fe400078e0216 */
[----:B------:R-:W0:Y:S01]  /*b370*/  LDC R14, c[0x0][0x718] ;  /* 0x0001c600ff0e7b82 */ /* 0x000e220000000800 */
[----:B------:R-:W-:Y:S02]  /*b380*/  IMAD.MOV.U32 R15, RZ, RZ, 0x1 ;  /* 0x00000001ff0f7424 */ /* 0x000fe400078e00ff */
[----:B------:R-:W-:-:S02]  /*b390*/  IMAD.X R7, RZ, RZ, ~R7, P1 ;  /* 0x000000ffff077224 */ /* 0x000fc400008e0e07 */
[----:B------:R-:W-:-:S03]  /*b3a0*/  IMAD.WIDE.U32 R12, R11, R20, R2 ;  /* 0x000000140b0c7225 */ /* 0x000fc600078e0002 */
[----:B------:R-:W1:Y:S01]  /*b3b0*/  LDC R16, c[0x0][0x708] ;  /* 0x0001c200ff107b82 */ /* 0x000e620000000800 */
[----:B------:R-:W-:-:S04]  /*b3c0*/  IMAD R8, R7, R20, RZ ;  /* 0x0000001407087224 */ /* 0x000fc800078e02ff */
[----:B------:R-:W-:Y:S01]  /*b3d0*/  IMAD R7, R11, R21, R8 ;  /* 0x000000150b077224 */ /* 0x000fe200078e0208 */
[----:B------:R-:W-:Y:S02]  /*b3e0*/  I2FP.F32.U32 R8, R24 ;  /* 0x0000001800087245 */ /* 0x000fe40000201000 */
[----:B---3--:R-:W2:Y:S01]  /*b3f0*/  LDC R26, c[0x0][0x758] ;  /* 0x0001d600ff1a7b82 */ /* 0x008ea20000000800 */
[----:B------:R-:W-:Y:S01]  /*b400*/  IMAD.IADD R7, R13, 0x1, R7 ;  /* 0x000000010d077824 */ /* 0x000fe200078e0207 */
[----:B----4-:R-:W-:Y:S01]  /*b410*/  ISETP.NE.U32.AND P1, PT, R28, RZ, PT ;  /* 0x000000ff1c00720c */ /* 0x010fe20003f25070 */
[----:B------:R-:W-:Y:S01]  /*b420*/  FMUL R11, R8, UR7 ;  /* 0x00000007080b7c20 */ /* 0x000fe20008400000 */
[----:B------:R-:W-:Y:S02]  /*b430*/  IMAD.MOV.U32 R13, RZ, RZ, -0x1 ;  /* 0xffffffffff0d7424 */ /* 0x000fe400078e00ff */
[----:B------:R-:W-:Y:S01]  /*b440*/  ISETP.NE.AND.EX P1, PT, R29, RZ, PT, P1 ;  /* 0x000000ff1d00720c */ /* 0x000fe20003f25310 */
[----:B------:R3:W4:Y:S01]  /*b450*/  F2I.U32.TRUNC.NTZ R20, R11 ;  /* 0x0000000b00147305 */ /* 0x000722000020f000 */
[----:B------:R-:W3:Y:S01]  /*b460*/  LDC R23, c[0x0][0x148] ;  /* 0x00005200ff177b82 */ /* 0x000ee20000000800 */
[----:B0-----:R-:W-:-:S02]  /*b470*/  SHF.R.U64 R18, R12, R14, R7 ;  /* 0x0000000e0c127219 */ /* 0x001fc40000001207 */
[----:B------:R-:W-:-:S05]  /*b480*/  SHF.R.U32.HI R7, RZ, R14, R7 ;  /* 0x0000000eff077219 */ /* 0x000fca0000011607 */
[----:B------:R-:W0:Y:S01]  /*b490*/  LDC R22, c[0x0][0x700] ;  /* 0x0001c000ff167b82 */ /* 0x000e220000000800 */
[-CC-:B-1----:R-:W-:Y:S02]  /*b4a0*/  SHF.R.U64 R8, R18, R16.reuse, R7.reuse ;  /* 0x0000001012087219 */ /* 0x182fe40000001207 */
[----:B------:R-:W-:-:S05]  /*b4b0*/  SHF.R.U32.HI R7, RZ, R16, R7 ;  /* 0x00000010ff077219 */ /* 0x000fca0000011607 */
[----:B------:R-:W1:Y:S01]  /*b4c0*/  LDC R30, c[0x0][0x748] ;  /* 0x0001d200ff1e7b82 */ /* 0x000e620000000800 */
[-C--:B--2---:R-:W-:Y:S02]  /*b4d0*/  SHF.L.U32 R12, R13, R26.reuse, RZ ;  /* 0x0000001a0d0c7219 */ /* 0x084fe400000006ff */
[-CC-:B------:R-:W-:Y:S02]  /*b4e0*/  SHF.R.U64 R21, R8, R26.reuse, R7.reuse ;  /* 0x0000001a08157219 */ /* 0x180fe40000001207 */
[----:B------:R-:W-:Y:S02]  /*b4f0*/  SHF.R.U32.HI R13, RZ, R26, R7 ;  /* 0x0000001aff0d7219 */ /* 0x000fe40000011607 */
[----:B------:R-:W-:Y:S01]  /*b500*/  LOP3.LUT R27, RZ, R12, RZ, 0x33, !PT ;  /* 0x0000000cff1b7212 */ /* 0x000fe200078e33ff */
[----:B------:R-:W2:Y:S01]  /*b510*/  LDC R31, c[0x0][0x738] ;  /* 0x0001ce00ff1f7b82 */ /* 0x000ea20000000800 */
[----:B------:R-:W-:Y:S01]  /*b520*/  SHF.L.U32 R26, R15, R26, RZ ;  /* 0x0000001a0f1a7219 */ /* 0x000fe200000006ff */
[----:B------:R-:W-:-:S06]  /*b530*/  IMAD.MOV.U32 R12, RZ, RZ, R21 ;  /* 0x000000ffff0c7224 */ /* 0x000fcc00078e0015 */
[----:B------:R-:W0:Y:S01]  /*b540*/  LDC R32, c[0x0][0x710] ;  /* 0x0001c400ff207b82 */ /* 0x000e220000000800 */
[----:B----4-:R-:W-:Y:S05]  /*b550*/  @!P1 BRA `(.L_x_280) ;  /* 0x0000000000289947 */ /* 0x010fea0003800000 */
[----:B------:R-:W4:Y:S02]  /*b560*/  LDC R12, c[0x0][0x74c] ;  /* 0x0001d300ff0c7b82 */ /* 0x000f240000000800 */
[----:B----4-:R-:W-:-:S05]  /*b570*/  IADD3 R7, P1, R21, R12, RZ ;  /* 0x0000000c15077210 */ /* 0x010fca0007f3e0ff */
[----:B---3--:R-:W-:-:S04]  /*b580*/  IMAD.X R11, RZ, RZ, R13, P1 ;  /* 0x000000ffff0b7224 */ /* 0x008fc800008e060d */
[----:B------:R-:W-:-:S04]  /*b590*/  IMAD.WIDE.U32 R12, R11, R28, RZ ;  /* 0x0000001c0b0c7225 */ /* 0x000fc800078e00ff */
[----:B------:R-:W-:-:S04]  /*b5a0*/  IMAD.WIDE.U32 R14, P1, R7, R29, R12 ;  /* 0x0000001d070e7225 */ /* 0x000fc8000782000c */
[----:B------:R-:W-:-:S04]  /*b5b0*/  IMAD.WIDE.U32 R12, R7, R28, RZ ;  /* 0x0000001c070c7225 */ /* 0x000fc800078e00ff */
[----:B------:R-:W-:Y:S01]  /*b5c0*/  IMAD.X R17, RZ, RZ, RZ, P1 ;  /* 0x000000ffff117224 */ /* 0x000fe200008e06ff */
[----:B------:R-:W-:Y:S01]  /*b5d0*/  IADD3 RZ, P1, R13, R14, RZ ;  /* 0x0000000e0dff7210 */ /* 0x000fe20007f3e0ff */
[----:B------:R-:W-:-:S04]  /*b5e0*/  IMAD.MOV.U32 R16, RZ, RZ, R15 ;  /* 0x000000ffff107224 */ /* 0x000fc800078e000f */
[----:B------:R-:W-:-:S08]  /*b5f0*/  IMAD.WIDE.U32.X R12, R11, R29, R16, P1 ;  /* 0x0000001d0b0c7225 */ /* 0x000fd000008e0410 */
.L_x_280:
[----:B-1----:R-:W-:Y:S01]  /*b600*/  SHF.R.U64 R7, R12, R30, R13 ;  /* 0x0000001e0c077219 */ /* 0x002fe2000000120d */
[----:B0--3--:R-:W-:Y:S01]  /*b610*/  VIADD R11, R22, 0xffffffff ;  /* 0xffffffff160b7836 */ /* 0x009fe20000000000 */
[----:B------:R-:W-:Y:S01]  /*b620*/  LOP3.LUT R12, R8, R27, RZ, 0xc0, !PT ;  /* 0x0000001b080c7212 */ /* 0x000fe200078ec0ff */
[----:B------:R-:W-:Y:S02]  /*b630*/  IMAD.MOV R20, RZ, RZ, -R20 ;  /* 0x000000ffff147224 */ /* 0x000fe400078e0a14 */
[----:B------:R-:W-:Y:S01]  /*b640*/  IMAD.MOV R8, RZ, RZ, -R7 ;  /* 0x000000ffff087224 */ /* 0x000fe200078e0a07 */
[----:B------:R-:W-:Y:S01]  /*b650*/  LOP3.LUT R18, R18, R11, RZ, 0xc0, !PT ;  /* 0x0000000b12127212 */ /* 0x000fe200078ec0ff */
[----:B------:R-:W-:Y:S02]  /*b660*/  IMAD R12, R26, R7, R12 ;  /* 0x000000071a0c7224 */ /* 0x000fe400078e020c */
[----:B------:R-:W-:Y:S02]  /*b670*/  @P3 IMAD R25, R23, R20, R24 ;  /* 0x0000001417193224 */ /* 0x000fe400078e0218 */
[----:B--2---:R-:W-:-:S02]  /*b680*/  IMAD R7, R8, R31, R21 ;  /* 0x0000001f08077224 */ /* 0x004fc400078e0215 */
[----:B------:R-:W-:Y:S02]  /*b690*/  IMAD R12, R12, R32, R25 ;  /* 0x000000200c0c7224 */ /* 0x000fe400078e0219 */
[----:B------:R-:W-:Y:S02]  /*b6a0*/  IMAD R7, R7, R22, R18 ;  /* 0x0000001607077224 */ /* 0x000fe400078e0212 */
[----:B------:R-:W-:-:S03]  /*b6b0*/  IMAD.MOV.U32 R11, RZ, RZ, 0x1 ;  /* 0x00000001ff0b7424 */ /* 0x000fc600078e00ff */
[----:B------:R-:W-:Y:S02]  /*b6c0*/  SEL R8, R7, R12, !P3 ;  /* 0x0000000c07087207 */ /* 0x000fe40005800000 */
[----:B------:R-:W-:Y:S01]  /*b6d0*/  SEL R12, R12, R7, !P3 ;  /* 0x000000070c0c7207 */ /* 0x000fe20005800000 */
[----:B------:R-:W-:-:S07]  /*b6e0*/  IMAD.MOV.U32 R7, RZ, RZ, R19 ;  /* 0x000000ffff077224 */ /* 0x000fce00078e0013 */
.L_x_278:
[----:B------:R-:W-:-:S13]  /*b6f0*/  LOP3.LUT P1, RZ, R11, 0xff, RZ, 0xc0, !PT ;  /* 0x000000ff0bff7812 */ /* 0x000fda000782c0ff */
[----:B------:R-:W-:Y:S05]  /*b700*/  @P1 BRA `(.L_x_281) ;  /* 0xffffff58008c1947 */ /* 0x000fea000383ffff */
[----:B------:R-:W-:Y:S05]  /*b710*/  EXIT ;  /* 0x000000000000794d */ /* 0x000fea0003800000 */
.L_x_7:
[----:B0-----:R-:W-:Y:S01]  /*b720*/  ULDC.64 UR4, c[0x0][0x750] ;  /* 0x0001d40000047ab9 */ /* 0x001fe20000000a00 */
        /* <DEDUP_REMOVED lines=25> */
.L_x_283:
[----:B------:R-:W0:Y:S01]  /*b8c0*/  LDC.64 R28, c[0x0][0x740] ;  /* 0x0001d000ff1c7b82 */ /* 0x000e220000000a00 */
[-CC-:B------:R-:W-:Y:S01]  /*b8d0*/  SHF.R.U64 R20, R18, R6.reuse, R19.reuse ;  /* 0x0000000612147219 */ /* 0x180fe20000001213 */
[----:B------:R-:W-:Y:S01]  /*b8e0*/  IMAD.MOV.U32 R27, RZ, RZ, 0x1 ;  /* 0x00000001ff1b7424 */ /* 0x000fe200078e00ff */
        /* <DEDUP_REMOVED lines=10> */
[----:B0-----:R-:W-:Y:S01]  /*b990*/  ISETP.NE.U32.AND P0, PT, R28, RZ, PT ;  /* 0x000000ff1c00720c */ /* 0x001fe20003f05070 */
[----:B------:R-:W-:-:S03]  /*b9a0*/  IMAD.MOV.U32 R15, RZ, RZ, -0x1 ;  /* 0xffffffffff0f7424 */ /* 0x000fc600078e00ff */
[----:B------:R-:W-:Y:S02]  /*b9b0*/  ISETP.NE.AND.EX P0, PT, R29, RZ, PT, P0 ;  /* 0x000000ff1d00720c */ /* 0x000fe40003f05300 */
[----:B------:R-:W0:Y:S01]  /*b9c0*/  LDC R23, c[0x0][0x700] ;  /* 0x0001c000ff177b82 */ /* 0x000e220000000800 */
[-CC-:B-1----:R-:W-:Y:S02]  /*b9d0*/  SHF.R.U64 R8, R14, R12.reuse, R5.reuse ;  /* 0x0000000c0e087219 */ /* 0x182fe40000001205 */
[----:B------:R-:W-:-:S05]  /*b9e0*/  SHF.R.U32.HI R5, RZ, R12, R5 ;  /* 0x0000000cff057219 */ /* 0x000fca0000011605 */
[----:B------:R-:W1:Y:S01]  /*b9f0*/  LDC R6, c[0x0][0x748] ;  /* 0x0001d200ff067b82 */ /* 0x000e620000000800 */
[-CC-:B--2---:R-:W-:Y:S02]  /*ba00*/  SHF.R.U64 R12, R8, R16.reuse, R5.reuse ;  /* 0x00000010080c7219 */ /* 0x184fe40000001205 */
[----:B------:R-:W-:-:S05]  /*ba10*/  SHF.R.U32.HI R5, RZ, R16, R5 ;  /* 0x00000010ff057219 */ /* 0x000fca0000011605 */
[----:B------:R-:W2:Y:S01]  /*ba20*/  LDC R25, c[0x0][0x738] ;  /* 0x0001ce00ff197b82 */ /* 0x000ea20000000800 */
[-C--:B---3--:R-:W-:Y:S02]  /*ba30*/  SHF.L.U32 R14, R15, R26.reuse, RZ ;  /* 0x0000001a0f0e7219 */ /* 0x088fe400000006ff */
[--C-:B------:R-:W-:Y:S02]  /*ba40*/  SHF.R.U64 R24, R12, R26, R5.reuse ;  /* 0x0000001a0c187219 */ /* 0x100fe40000001205 */
[----:B------:R-:W-:Y:S02]  /*ba50*/  LOP3.LUT R31, RZ, R14, RZ, 0x33, !PT ;  /* 0x0000000eff1f7212 */ /* 0x000fe400078e33ff */
[----:B------:R-:W-:Y:S01]  /*ba60*/  SHF.R.U32.HI R15, RZ, R26, R5 ;  /* 0x0000001aff0f7219 */ /* 0x000fe20000011605 */
[----:B------:R-:W3:Y:S01]  /*ba70*/  LDC R30, c[0x0][0x710] ;  /* 0x0001c400ff1e7b82 */ /* 0x000ee20000000800 */
[----:B------:R-:W-:Y:S01]  /*ba80*/  IMAD.MOV.U32 R14, RZ, RZ, R24 ;  /* 0x000000ffff0e7224 */ /* 0x000fe200078e0018 */
[----:B------:R-:W-:Y:S06]  /*ba90*/  @!P0 BRA `(.L_x_284) ;  /* 0x0000000000288947 */ /* 0x000fec0003800000 */
        /* <DEDUP_REMOVED lines=10> */
.L_x_284:
[----:B-1----:R-:W-:Y:S01]  /*bb40*/  SHF.R.U64 R6, R14, R6, R15 ;  /* 0x000000060e067219 */ /* 0x002fe2000000120f */
[----:B0-----:R-:W-:Y:S01]  /*bb50*/  VIADD R15, R23, 0xffffffff ;  /* 0xffffffff170f7836 */ /* 0x001fe20000000000 */
[----:B------:R-:W-:Y:S01]  /*bb60*/  SHF.L.U32 R27, R27, R26, RZ ;  /* 0x0000001a1b1b7219 */ /* 0x000fe200000006ff */
[----:B------:R-:W-:Y:S01]  /*bb70*/  @P3 IMAD R9, R13, R22, R10 ;  /* 0x000000160d093224 */ /* 0x000fe200078e020a */
[----:B------:R-:W-:Y:S01]  /*bb80*/  LOP3.LUT R5, R12, R31, RZ, 0xc0, !PT ;  /* 0x0000001f0c057212 */ /* 0x000fe200078ec0ff */
[----:B------:R-:W-:Y:S01]  /*bb90*/  IMAD.MOV R11, RZ, RZ, -R6 ;  /* 0x000000ffff0b7224 */ /* 0x000fe200078e0a06 */
[----:B------:R-:W-:-:S03]  /*bba0*/  LOP3.LUT R10, R8, R15, RZ, 0xc0, !PT ;  /* 0x0000000f080a7212 */ /* 0x000fc600078ec0ff */
[----:B------:R-:W-:Y:S02]  /*bbb0*/  IMAD R6, R27, R6, R5 ;  /* 0x000000061b067224 */ /* 0x000fe400078e0205 */
[----:B--2---:R-:W-:Y:S02]  /*bbc0*/  IMAD R5, R11, R25, R24 ;  /* 0x000000190b057224 */ /* 0x004fe400078e0218 */
[----:B---3--:R-:W-:Y:S02]  /*bbd0*/  IMAD R8, R6, R30, R9 ;  /* 0x0000001e06087224 */ /* 0x008fe400078e0209 */
[----:B------:R-:W-:Y:S02]  /*bbe0*/  IMAD.MOV.U32 R6, RZ, RZ, 0x1 ;  /* 0x00000001ff067424 */ /* 0x000fe400078e00ff */
[----:B------:R-:W-:-:S03]  /*bbf0*/  IMAD R9, R5, R23, R10 ;  /* 0x0000001705097224 */ /* 0x000fc600078e020a */
[----:B------:R-:W-:Y:S02]  /*bc00*/  PRMT R5, R6, 0x7610, R5 ;  /* 0x0000761006057816 */ /* 0x000fe40000000005 */
[----:B------:R-:W-:Y:S02]  /*bc10*/  SEL R6, R9, R8, !P3 ;  /* 0x0000000809067207 */ /* 0x000fe40005800000 */
[----:B------:R-:W-:-:S07]  /*bc20*/  SEL R8, R8, R9, !P3 ;  /* 0x0000000908087207 */ /* 0x000fce0005800000 */
.L_x_282:
[----:B------:R-:W-:-:S08]  /*bc30*/  NOP ;  /* 0x0000000000007918 */ /* 0x000fd00000000000 */
[----:B------:R-:W0:-:S00]  /*bc40*/  USETMAXREG.DEALLOC.CTAPOOL 0x28 ;  /* 0x00000028000079c8 */ /* 0x000e0000080e0500 */
[----:B0-----:R-:W-:-:S13]  /*bc50*/  ISETP.NE.AND P0, PT, R7, RZ, PT ;  /* 0x000000ff0700720c */ /* 0x001fda0003f05270 */
[----:B------:R-:W-:Y:S05]  /*bc60*/  @P0 EXIT ;  /* 0x000000000000094d */ /* 0x000fea0003800000 */
[----:B------:R-:W-:Y:S01]  /*bc70*/  LOP3.LUT P0, RZ, R5, 0xff, RZ, 0xc0, !PT ;  /* 0x000000ff05ff7812 */ /* 0x000fe2000780c0ff */
[----:B------:R-:W-:Y:S02]  /*bc80*/  IMAD.MOV.U32 R5, RZ, RZ, 0x1 ;  /* 0x00000001ff057424 */ /* 0x000fe400078e00ff */
[----:B------:R-:W-:-:S10]  /*bc90*/  IMAD.MOV.U32 R10, RZ, RZ, RZ ;  /* 0x000000ffff0a7224 */ /* 0x000fd400078e00ff */
[----:B------:R-:W-:Y:S05]  /*bca0*/  @!P0 BRA `(.L_x_285) ;  /* 0x0000000c00a08947 */ /* 0x000fea0003800000 */
[----:B------:R-:W0:Y:S01]  /*bcb0*/  LDC R5, c[0x0][0x28c] ;  /* 0x0000a300ff057b82 */ /* 0x000e220000000800 */
[----:B------:R-:W1:Y:S01]  /*bcc0*/  S2R R16, SR_CgaCtaId ;  /* 0x0000000000107919 */ /* 0x000e620000008800 */
[----:B------:R-:W-:Y:S01]  /*bcd0*/  ULDC UR5, c[0x0][0x758] ;  /* 0x0001d60000057ab9 */ /* 0x000fe20000000800 */
[----:B------:R-:W-:Y:S01]  /*bce0*/  UMOV UR7, 0xffffffff ;  /* 0xffffffff00077882 */ /* 0x000fe20000000000 */
[----:B------:R-:W-:Y:S01]  /*bcf0*/  ULDC UR6, c[0x0][0xc] ;  /* 0x0000030000067ab9 */ /* 0x000fe20000000800 */
[----:B------:R-:W-:Y:S01]  /*bd00*/  USHF.L.U32 UR9, UR7, UR5, URZ ;  /* 0x0000000507097299 */ /* 0x000fe2000800063f */
[----:B------:R-:W-:Y:S01]  /*bd10*/  BSSY B0, `(.L_x_285) ;  /* 0x00000e1000007945 */ /* 0x000fe20003800000 */
[----:B------:R-:W-:Y:S01]  /*bd20*/  UMOV UR8, 0x1 ;  /* 0x0000000100087882 */ /* 0x000fe20000000000 */
[----:B------:R-:W-:Y:S01]  /*bd30*/  ULDC UR7, c[0x0][0x10] ;  /* 0x0000040000077ab9 */ /* 0x000fe20000000800 */
[----:B------:R-:W-:Y:S01]  /*bd40*/  USHF.L.U32 UR5, UR8, UR5, URZ ;  /* 0x0000000508057299 */ /* 0x000fe2000800063f */
[----:B------:R-:W-:Y:S01]  /*bd50*/  IMAD.MOV.U32 R11, RZ, RZ, 0x1 ;  /* 0x00000001ff0b7424 */ /* 0x000fe200078e00ff */
[----:B------:R-:W-:Y:S01]  /*bd60*/  UIMAD.WIDE.U32 UR6, UR6, UR7, URZ ;  /* 0x00000007060672a5 */ /* 0x000fe2000f8e003f */
[----:B------:R-:W-:Y:S01]  /*bd70*/  LOP3.LUT R19, R4, 0x2, RZ, 0xfc, !PT ;  /* 0x0000000204137812 */ /* 0x000fe200078efcff */
[----:B------:R-:W-:Y:S01]  /*bd80*/  ULDC UR8, c[0x0][0x14] ;  /* 0x0000050000087ab9 */ /* 0x000fe20000000800 */
[----:B------:R-:W-:Y:S01]  /*bd90*/  ULDC UR4, c[0x0][0x700] ;  /* 0x0001c00000047ab9 */ /* 0x000fe20000000800 */
[----:B------:R-:W-:-:S02]  /*bda0*/  UIMAD.WIDE.U32 UR40, UR6, UR8, URZ ;  /* 0x00000008062872a5 */ /* 0x000fc4000f8e003f */
[----:B------:R-:W-:Y:S02]  /*bdb0*/  UIMAD UR7, UR7, UR8, URZ ;  /* 0x00000008070772a4 */ /* 0x000fe4000f8e023f */
[----:B------:R-:W-:Y:S02]  /*bdc0*/  UIADD3 UR4, UR4, -0x1, URZ ;  /* 0xffffffff04047890 */ /* 0x000fe4000fffe03f */
[----:B------:R-:W-:Y:S02]  /*bdd0*/  ULOP3.LUT UR6, URZ, UR9, URZ, 0x33, !UPT ;  /* 0x000000093f067292 */ /* 0x000fe4000f8e333f */
[----:B------:R-:W-:Y:S01]  /*bde0*/  UIADD3 UR7, UR41, UR7, URZ ;  /* 0x0000000729077290 */ /* 0x000fe2000fffe03f */
[----:B0-----:R-:W-:Y:S01]  /*bdf0*/  VIADD R5, R5, 0x7f ;  /* 0x0000007f05057836 */ /* 0x001fe20000000000 */
[----:B------:R-:W-:-:S04]  /*be00*/  ULDC.64 UR42, c[0x0][0x198] ;  /* 0x00006600002a7ab9 */ /* 0x000fc80000000a00 */
[----:B------:R-:W-:-:S04]  /*be10*/  SHF.R.S32.HI R10, RZ, 0x1f, R5 ;  /* 0x0000001fff0a7819 */ /* 0x000fc80000011405 */
[----:B------:R-:W-:Y:S01]  /*be20*/  LEA.HI R13, R10, R5, RZ, 0x7 ;  /* 0x000000050a0d7211 */ /* 0x000fe200078f38ff */
[C---:B-1----:R-:W-:Y:S02]  /*be30*/  IMAD.SHL.U32 R12, R16.reuse, 0x40, RZ ;  /* 0x00000040100c7824 */ /* 0x042fe400078e00ff */
[C---:B------:R-:W-:Y:S01]  /*be40*/  IMAD.SHL.U32 R14, R16.reuse, 0x1000, RZ ;  /* 0x00001000100e7824 */ /* 0x040fe200078e00ff */
[----:B------:R-:W-:Y:S01]  /*be50*/  SHF.R.S32.HI R13, RZ, 0x7, R13 ;  /* 0x00000007ff0d7819 */ /* 0x000fe2000001140d */
[----:B------:R-:W-:Y:S01]  /*be60*/  IMAD.SHL.U32 R15, R16, 0x80, RZ ;  /* 0x00000080100f7824 */ /* 0x000fe200078e00ff */
[----:B------:R-:W-:Y:S01]  /*be70*/  LOP3.LUT R12, R12, 0x40, RZ, 0xc0, !PT ;  /* 0x000000400c0c7812 */ /* 0x000fe200078ec0ff */
[----:B------:R-:W-:Y:S01]  /*be80*/  IMAD.SHL.U32 R16, R16, 0x400, RZ ;  /* 0x0000040010107824 */ /* 0x000fe200078e00ff */
[----:B------:R-:W-:Y:S01]  /*be90*/  LOP3.LUT R14, R14, 0x1000, RZ, 0xc0, !PT ;  /* 0x000010000e0e7812 */ /* 0x000fe200078ec0ff */
[----:B------:R-:W-:Y:S01]  /*bea0*/  IMAD.MOV.U32 R5, RZ, RZ, 0x1 ;  /* 0x00000001ff057424 */ /* 0x000fe200078e00ff */
[----:B------:R-:W-:Y:S01]  /*beb0*/  LOP3.LUT R15, R15, 0x80, RZ, 0xc0, !PT ;  /* 0x000000800f0f7812 */ /* 0x000fe200078ec0ff */
[----:B------:R-:W-:Y:S01]  /*bec0*/  IMAD.MOV.U32 R10, RZ, RZ, RZ ;  /* 0x000000ffff0a7224 */ /* 0x000fe200078e00ff */
[----:B------:R-:W-:Y:S01]  /*bed0*/  LOP3.LUT R16, R16, 0x400, RZ, 0xc0, !PT ;  /* 0x0000040010107812 */ /* 0x000fe200078ec0ff */
[----:B------:R-:W-:-:S07]  /*bee0*/  VIADD R17, R13, 0x1 ;  /* 0x000000010d117836 */ /* 0x000fce0000000000 */
.L_x_296:
[----:B------:R-:W-:-:S03]  /*bef0*/  UMOV UR8, 0xffffffff ;  /* 0xffffffff00087882 */ /* 0x000fc60000000000 */
[----:B------:R-:W-:Y:S05]  /*bf00*/  BRA.DIV UR8, `(.L_x_286) ;  /* 0x0000000e08987947 */ /* 0x000fea000b800000 */
[----:B------:R-:W-:-:S13]  /*bf10*/  ELECT P0, URZ, PT ;  /* 0x00000000003f782f */ /* 0x000fda0003800000 */
.L_x_305:
[----:B------:R-:W0:Y:S01]  /*bf20*/  LDC R7, c[0x0][0x28c] ;  /* 0x0000a300ff077b82 */ /* 0x000e220000000800 */
[----:B------:R-:W-:Y:S01]  /*bf30*/  BSSY B1, `(.L_x_287) ;  /* 0x000004d000017945 */ /* 0x000fe20003800000 */
[----:B0-----:R-:W-:-:S13]  /*bf40*/  ISETP.LT.OR P0, PT, R7, 0x1, !P0 ;  /* 0x000000010700780c */ /* 0x001fda0004701670 */
[----:B------:R-:W-:Y:S05]  /*bf50*/  @P0 BRA `(.L_x_288) ;  /* 0x0000000400280947 */ /* 0x000fea0003800000 */
[----:B------:R-:W-:Y:S01]  /*bf60*/  IMAD R25, R8, 0x100, R15 ;  /* 0x0000010008197824 */ /* 0x000fe200078e020f */
[----:B------:R-:W-:Y:S01]  /*bf70*/  CS2R R26, SRZ ;  /* 0x00000000001a7805 */ /* 0x000fe2000001ff00 */
[----:B------:R-:W-:Y:S02]  /*bf80*/  IMAD.SHL.U32 R6, R6, 0x100, RZ ;  /* 0x0000010006067824 */ /* 0x000fe400078e00ff */
[----:B------:R-:W-:Y:S02]  /*bf90*/  IMAD R8, R8, 0x80, R12 ;  /* 0x0000008008087824 */ /* 0x000fe400078e020c */
[----:B------:R-:W-:Y:S02]  /*bfa0*/  IMAD.MOV.U32 R28, RZ, RZ, 0x40 ;  /* 0x00000040ff1c7424 */ /* 0x000fe400078e00ff */
[----:B------:R-:W-:Y:S02]  /*bfb0*/  IMAD.MOV.U32 R7, RZ, RZ, R17 ;  /* 0x000000ffff077224 */ /* 0x000fe400078e0011 */
[----:B------:R-:W-:-:S02]  /*bfc0*/  IMAD.MOV.U32 R9, RZ, RZ, R5 ;  /* 0x000000ffff097224 */ /* 0x000fc400078e0005 */
[----:B------:R-:W-:-:S07]  /*bfd0*/  IMAD.MOV.U32 R21, RZ, RZ, R10 ;  /* 0x000000ffff157224 */ /* 0x000fce00078e000a */
.L_x_291:
[----:B------:R-:W0:Y:S01]  /*bfe0*/  S2R R23, SR_CgaCtaId ;  /* 0x0000000000177919 */ /* 0x000e220000008800 */
[----:B------:R-:W-:Y:S02]  /*bff0*/  MOV R18, 0x400 ;  /* 0x0000040000127802 */ /* 0x000fe40000000f00 */
[----:B------:R-:W-:-:S13]  /*c000*/  LOP3.LUT P1, RZ, R0, 0x7f, RZ, 0xc0, !PT ;  /* 0x0000007f00ff7812 */ /* 0x000fda000782c0ff */
[----:B------:R-:W1:Y:S01]  /*c010*/  @!P1 LDC R22, c[0x0][0x640] ;  /* 0x00019000ff169b82 */ /* 0x000e620000000800 */
[----:B0-----:R-:W-:Y:S02]  /*c020*/  LEA R24, R23, R18, 0x18 ;  /* 0x0000001217187211 */ /* 0x001fe400078ec0ff */
[----:B------:R-:W-:-:S03]  /*c030*/  SHF.L.U32 R18, R9, 0x1f, RZ ;  /* 0x0000001f09127819 */ /* 0x000fc600000006ff */
[----:B------:R-:W-:-:S04]  /*c040*/  IMAD R23, R21, 0x8, R24 ;  /* 0x0000000815177824 */ /* 0x000fc800078e0218 */
[----:B------:R-:W0:Y:S02]  /*c050*/  SYNCS.PHASECHK.TRANS64.TRYWAIT P0, [R23+URZ+0x10], R18 ;  /* 0x00001012170075a7 */ /* 0x000e24000800017f */
[----:B01----:R-:W-:Y:S05]  /*c060*/  @!P0 BRA `(.L_x_289) ;  /* 0x0000000c00608947 */ /* 0x003fea0003800000 */
.L_x_306:
[----:B0-----:R-:W-:Y:S01]  /*c070*/  PRMT R18, R19, 0x9910, RZ ;  /* 0x0000991013127816 */ /* 0x001fe200000000ff */
[----:B------:R0:W-:Y:S03]  /*c080*/  @!P1 SYNCS.ARRIVE.TRANS64 RZ, [R23+URZ], R22 ;  /* 0x0000001617ff99a7 */ /* 0x0001e6000800003f */
[----:B------:R-:W-:-:S13]  /*c090*/  ISETP.NE.AND P0, PT, R18, 0x2, PT ;  /* 0x000000021200780c */ /* 0x000fda0003f05270 */
[----:B0-----:R-:W-:Y:S05]  /*c0a0*/  @P0 BRA `(.L_x_290) ;  /* 0x0000000000040947 */ /* 0x001fea0003800000 */
[----:B------:R-:W-:Y:S01]  /*c0b0*/  BPT.TRAP 0x1 ;  /* 0x000000040000795c */ /* 0x000fe20000300000 */
.L_x_290:
[C---:B------:R-:W-:Y:S01]  /*c0c0*/  IMAD R18, R21.reuse, 0x2000, R14 ;  /* 0x0000200015127824 */ /* 0x040fe200078e020e */
[----:B------:R-:W-:Y:S01]  /*c0d0*/  R2UR UR9, R24 ;  /* 0x00000000180972ca */ /* 0x000fe200000e0000 */
[--C-:B------:R-:W-:Y:S01]  /*c0e0*/  IMAD R22, R21, 0x10000, R24.reuse ;  /* 0x0001000015167824 */ /* 0x100fe200078e0218 */
[----:B------:R-:W-:Y:S01]  /*c0f0*/  R2UR UR10, R28 ;  /* 0x000000001c0a72ca */ /* 0x000fe200000e0000 */
[----:B------:R-:W-:Y:S01]  /*c100*/  IMAD R18, R18, 0x2, R24 ;  /* 0x0000000212127824 */ /* 0x000fe200078e0218 */
[----:B------:R-:W-:Y:S01]  /*c110*/  R2UR UR33, R23 ;  /* 0x00000000172172ca */ /* 0x000fe200000e0000 */
[----:B------:R-:W-:Y:S01]  /*c120*/  VIADD R7, R7, 0xffffffff ;  /* 0xffffffff07077836 */ /* 0x000fe20000000000 */
[----:B------:R-:W-:Y:S01]  /*c130*/  R2UR UR8, R22 ;  /* 0x00000000160872ca */ /* 0x000fe200000e0000 */
[----:B------:R-:W-:Y:S01]  /*c140*/  UIADD3 UR14, UP0, UR42, 0xf0, URZ ;  /* 0x000000f02a0e7890 */ /* 0x000fe2000ff1e03f */
[----:B------:R-:W-:Y:S01]  /*c150*/  R2UR UR32, R18 ;  /* 0x00000000122072ca */ /* 0x000fe200000e0000 */
[----:B------:R-:W-:Y:S01]  /*c160*/  IMAD R18, R21, 0x800, R16 ;  /* 0x0000080015127824 */ /* 0x000fe200078e0210 */
[----:B------:R-:W-:Y:S01]  /*c170*/  R2UR UR36, R20 ;  /* 0x00000000142472ca */ /* 0x000fe200000e0000 */
[----:B------:R-:W-:Y:S01]  /*c180*/  UIADD3 UR22, UP1, UR42, 0x1f0, URZ ;  /* 0x000001f02a167890 */ /* 0x000fe2000ff3e03f */
[----:B------:R-:W-:Y:S01]  /*c190*/  R2UR UR34, R26 ;  /* 0x000000001a2272ca */ /* 0x000fe200000e0000 */
[----:B------:R-:W-:Y:S01]  /*c1a0*/  UIADD3 UR30, UP2, UR42, 0x2f0, URZ ;  /* 0x000002f02a1e7890 */ /* 0x000fe2000ff5e03f */
[----:B------:R-:W-:Y:S01]  /*c1b0*/  R2UR UR24, R18 ;  /* 0x00000000121872ca */ /* 0x000fe200000e0000 */
[----:B------:R-:W-:Y:S01]  /*c1c0*/  UIADD3.X UR15, URZ, UR43, URZ, UP0, !UPT ;  /* 0x0000002b3f0f7290 */ /* 0x000fe200087fe43f */
[----:B------:R-:W-:Y:S01]  /*c1d0*/  R2UR UR35, R8 ;  /* 0x00000000082372ca */ /* 0x000fe200000e0000 */
[----:B------:R-:W-:Y:S01]  /*c1e0*/  UIADD3.X UR23, URZ, UR43, URZ, UP1, !UPT ;  /* 0x0000002b3f177290 */ /* 0x000fe20008ffe43f */
[----:B------:R-:W-:Y:S01]  /*c1f0*/  R2UR UR26, R25 ;  /* 0x00000000191a72ca */ /* 0x000fe200000e0000 */
[----:B------:R-:W-:Y:S01]  /*c200*/  UIADD3 UR18, UR10, -0x40, URZ ;  /* 0xffffffc00a127890 */ /* 0x000fe2000fffe03f */
[----:B------:R-:W-:Y:S01]  /*c210*/  R2UR UR27, R27 ;  /* 0x000000001b1b72ca */ /* 0x000fe200000e0000 */
[----:B------:R-:W-:Y:S01]  /*c220*/  UIADD3 UR32, UR32, 0x100, URZ ;  /* 0x0000010020207890 */ /* 0x000fe2000fffe03f */
[----:B------:R-:W-:Y:S01]  /*c230*/  R2UR UR19, R6 ;  /* 0x00000000061372ca */ /* 0x000fe200000e0000 */
[----:B------:R-:W-:Y:S01]  /*c240*/  UIADD3 UR16, UR8, 0x8100, URZ ;  /* 0x0000810008107890 */ /* 0x000fe2000fffe03f */
[----:B------:R-:W-:Y:S01]  /*c250*/  ISETP.GT.AND P1, PT, R7, 0x1, PT ;  /* 0x000000010700780c */ /* 0x000fe20003f24270 */
[----:B------:R-:W-:Y:S01]  /*c260*/  UIADD3.X UR31, URZ, UR43, URZ, UP2, !UPT ;  /* 0x0000002b3f1f7290 */ /* 0x000fe200097fe43f */
[----:B------:R-:W-:Y:S01]  /*c270*/  VIADD R21, R21, 0x1 ;  /* 0x0000000115157836 */ /* 0x000fe20000000000 */
[----:B------:R-:W-:Y:S01]  /*c280*/  UIADD3 UR24, UR9, 0x28100, UR24 ;  /* 0x0002810009187890 */ /* 0x000fe2000fffe018 */
[----:B------:R-:W-:Y:S01]  /*c290*/  VIADD R27, R27, 0x1 ;  /* 0x000000011b1b7836 */ /* 0x000fe20000000000 */
[----:B------:R-:W-:Y:S01]  /*c2a0*/  UIADD3 UR8, UR8, 0x10100, URZ ;  /* 0x0001010008087890 */ /* 0x000fe2000fffe03f */
[----:B------:R-:W-:Y:S01]  /*c2b0*/  VIADD R28, R28, 0x80 ;  /* 0x000000801c1c7836 */ /* 0x000fe20000000000 */
[----:B------:R-:W-:Y:S01]  /*c2c0*/  UMOV UR13, 0x30000 ;  /* 0x00030000000d7882 */ /* 0x000fe20000000000 */
[----:B------:R-:W-:Y:S01]  /*c2d0*/  UMOV UR38, 0x0 ;  /* 0x0000000000267882 */ /* 0x000fe20000000000 */
[----:B------:R-:W-:Y:S01]  /*c2e0*/  UMOV UR39, 0x10000000 ;  /* 0x1000000000277882 */ /* 0x000fe20000000000 */
[C---:B------:R-:W-:Y:S01]  /*c2f0*/  ISETP.NE.AND P0, PT, R21.reuse, 0x2, PT ;  /* 0x000000021500780c */ /* 0x040fe20003f05270 */
[----:B------:R-:W-:Y:S01]  /*c300*/  UMOV UR25, UR33 ;  /* 0x0000002100197c82 */ /* 0x000fe20008000000 */
[----:B------:R-:W-:Y:S01]  /*c310*/  UMOV UR28, UR36 ;  /* 0x00000024001c7c82 */ /* 0x000fe20008000000 */
[----:B------:R0:W-:Y:S01]  /*c320*/  UTMALDG.3D.MULTICAST [UR32], [UR14], UR13, desc[UR38] ;  /* 0x000026200e0073b4 */ /* 0x0001e2000801180d */
[----:B------:R-:W-:Y:S01]  /*c330*/  UMOV UR17, UR33 ;  /* 0x0000002100117c82 */ /* 0x000fe20008000000 */
[----:B------:R-:W-:Y:S01]  /*c340*/  UMOV UR20, UR36 ;  /* 0x0000002400147c82 */ /* 0x000fe20008000000 */
[----:B------:R-:W-:Y:S01]  /*c350*/  UMOV UR9, UR33 ;  /* 0x0000002100097c82 */ /* 0x000fe20008000000 */
[----:B------:R-:W-:Y:S01]  /*c360*/  UMOV UR12, UR36 ;  /* 0x00000024000c7c82 */ /* 0x000fe20008000000 */
[----:B------:R-:W-:Y:S01]  /*c370*/  UMOV UR11, UR19 ;  /* 0x00000013000b7c82 */ /* 0x000fe20008000000 */
[----:B------:R-:W-:Y:S01]  /*c380*/  SEL R18, RZ, 0x1, P0 ;  /* 0x00000001ff127807 */ /* 0x000fe20000000000 */
[----:B------:R-:W-:Y:S01]  /*c390*/  VIADD R26, R26, 0x40 ;  /* 0x000000401a1a7836 */ /* 0x000fe20000000000 */
[----:B------:R0:W-:Y:S01]  /*c3a0*/  UTMALDG.3D.MULTICAST [UR24], [UR22], UR13, desc[UR38] ;  /* 0x00002618160073b4 */ /* 0x0001e2000801180d */
[----:B------:R-:W-:-:S02]  /*c3b0*/  SEL R21, R21, RZ, P0 ;  /* 0x000000ff15157207 */ /* 0x000fc40000000000 */
[----:B------:R-:W-:Y:S01]  /*c3c0*/  LOP3.LUT R9, R9, R18, RZ, 0x3c, !PT ;  /* 0x0000001209097212 */ /* 0x000fe200078e3cff */
[----:B------:R0:W-:Y:S01]  /*c3d0*/  UTMALDG.3D [UR16], [UR30], desc[UR38] ;  /* 0x000026101e0075b4 */ /* 0x0001e20008011000 */
[----:B------:R0:W-:Y:S02]  /*c3e0*/  UTMALDG.3D [UR8], [UR30], desc[UR38] ;  /* 0x000026081e0075b4 */ /* 0x0001e40008011000 */
[----:B0-----:R-:W-:Y:S05]  /*c3f0*/  @P1 BRA `(.L_x_291) ;  /* 0xfffffff800f81947 */ /* 0x001fea000383ffff */
.L_x_288:
[----:B------:R-:W-:Y:S05]  /*c400*/  BSYNC B1 ;  /* 0x0000000000017941 */ /* 0x000fea0003800000 */
.L_x_287:
[----:B------:R-:W-:Y:S01]  /*c410*/  LOP3.LUT P1, RZ, R11, 0xff, RZ, 0xc0, !PT ;  /* 0x000000ff0bff7812 */ /* 0x000fe2000782c0ff */
[----:B------:R-:W-:Y:S01]  /*c420*/  IMAD.IADD R10, R13, 0x1, R10 ;  /* 0x000000010d0a7824 */ /* 0x000fe200078e020a */
[----:B------:R-:W-:Y:S01]  /*c430*/  IADD3 R2, P2, R2, UR40, RZ ;  /* 0x0000002802027c10 */ /* 0x000fe2000ff5e0ff */
[----:B------:R-:W-:Y:S01]  /*c440*/  ULDC.64 UR8, c[0x0][0x750] ;  /* 0x0001d40000087ab9 */ /* 0x000fe20000000a00 */
[----:B------:R-:W-:Y:S01]  /*c450*/  BSSY B1, `(.L_x_292) ;  /* 0x000006a000017945 */ /* 0x000fe20003800000 */
[----:B------:R-:W-:Y:S01]  /*c460*/  IMAD.MOV.U32 R20, RZ, RZ, -0x1 ;  /* 0xffffffffff147424 */ /* 0x000fe200078e00ff */
[----:B------:R-:W-:Y:S02]  /*c470*/  SHF.R.U32.HI R6, RZ, 0x1, R10 ;  /* 0x00000001ff067819 */ /* 0x000fe4000001160a */
[----:B------:R-:W-:Y:S02]  /*c480*/  ISETP.GT.U32.AND P0, PT, R10, 0x1, PT ;  /* 0x000000010a00780c */ /* 0x000fe40003f04070 */
[----:B------:R-:W-:-:S02]  /*c490*/  LOP3.LUT R6, R6, 0x1, RZ, 0xc0, !PT ;  /* 0x0000000106067812 */ /* 0x000fc400078ec0ff */
[----:B------:R-:W-:Y:S01]  /*c4a0*/  ISETP.LT.U32.AND P0, PT, R13, 0x2, P0 ;  /* 0x000000020d00780c */ /* 0x000fe20000701070 */
[----:B------:R-:W0:Y:S01]  /*c4b0*/  @P1 S2R R8, SR_CgaCtaId ;  /* 0x0000000000081919 */ /* 0x000e220000008800 */
[----:B------:R-:W-:Y:S02]  /*c4c0*/  @P1 MOV R7, 0x400 ;  /* 0x0000040000071802 */ /* 0x000fe40000000f00 */
[----:B------:R-:W-:Y:S02]  /*c4d0*/  IADD3.X R3, R3, UR7, RZ, P2, !PT ;  /* 0x0000000703037c10 */ /* 0x000fe400097fe4ff */
[----:B------:R-:W-:Y:S02]  /*c4e0*/  ISETP.GE.U32.AND P2, PT, R2, UR8, PT ;  /* 0x0000000802007c0c */ /* 0x000fe4000bf46070 */
[----:B------:R-:W-:Y:S02]  /*c4f0*/  LOP3.LUT R10, R10, 0x1, RZ, 0xc0, !PT ;  /* 0x000000010a0a7812 */ /* 0x000fe400078ec0ff */
[----:B------:R-:W-:-:S02]  /*c500*/  PRMT R11, RZ, 0x7610, R11 ;  /* 0x00007610ff0b7816 */ /* 0x000fc4000000000b */
[----:B0-----:R-:W-:Y:S01]  /*c510*/  @P1 LEA R7, R8, R7, 0x18 ;  /* 0x0000000708071211 */ /* 0x001fe200078ec0ff */
[----:B------:R-:W-:-:S03]  /*c520*/  IMAD.MOV.U32 R8, RZ, RZ, -0x1 ;  /* 0xffffffffff087424 */ /* 0x000fc600078e00ff */
[----:B------:R0:W-:Y:S01]  /*c530*/  @P1 SYNCS.ARRIVE.TRANS64.A1T0 RZ, [R7+URZ+0x38], RZ ;  /* 0x000038ff07ff19a7 */ /* 0x0001e2000810003f */
[----:B------:R-:W-:Y:S02]  /*c540*/  ISETP.NE.U32.AND P1, PT, R6, 0x1, PT ;  /* 0x000000010600780c */ /* 0x000fe40003f25070 */
[----:B------:R-:W-:Y:S02]  /*c550*/  SEL R6, RZ, 0x1, !P0 ;  /* 0x00000001ff067807 */ /* 0x000fe40004000000 */
[----:B------:R-:W-:Y:S02]  /*c560*/  ISETP.GE.U32.AND.EX P0, PT, R3, UR9, PT, P2 ;  /* 0x0000000903007c0c */ /* 0x000fe4000bf06120 */
[----:B------:R-:W-:-:S04]  /*c570*/  ISETP.GT.U32.AND P1, PT, R13, 0x1, !P1 ;  /* 0x000000010d00780c */ /* 0x000fc80004f24070 */
[----:B0-----:R-:W-:-:S04]  /*c580*/  SEL R7, RZ, 0x1, !P1 ;  /* 0x00000001ff077807 */ /* 0x001fc80004800000 */
[----:B------:R-:W-:Y:S01]  /*c590*/  LOP3.LUT R5, R7, R5, R6, 0x96, !PT ;  /* 0x0000000507057212 */ /* 0x000fe200078e9606 */
[----:B------:R-:W-:Y:S01]  /*c5a0*/  IMAD.MOV.U32 R6, RZ, RZ, -0x1 ;  /* 0xffffffffff067424 */ /* 0x000fe200078e00ff */
[----:B------:R-:W-:Y:S01]  /*c5b0*/  PRMT R7, RZ, 0x7610, R7 ;  /* 0x00007610ff077816 */ /* 0x000fe20000000007 */
[----:B------:R-:W-:Y:S06]  /*c5c0*/  @P0 BRA `(.L_x_293) ;  /* 0x0000000400480947 */ /* 0x000fec0003800000 */
[----:B------:R-:W0:Y:S01]  /*c5d0*/  S2R R18, SR_CTAID.X ;  /* 0x0000000000127919 */ /* 0x000e220000002500 */
[----:B------:R-:W-:Y:S01]  /*c5e0*/  ULDC UR8, c[0x0][0x150] ;  /* 0x0000540000087ab9 */ /* 0x000fe20000000800 */
[----:B------:R-:W1:Y:S01]  /*c5f0*/  LDC R7, c[0x0][0x144] ;  /* 0x00005100ff077b82 */ /* 0x000e620000000800 */
[----:B------:R-:W-:Y:S01]  /*c600*/  ULDC UR11, c[0x0][0x730] ;  /* 0x0001cc00000b7ab9 */ /* 0x000fe20000000800 */
[----:B------:R-:W2:Y:S06]  /*c610*/  S2R R21, SR_CTAID.Y ;  /* 0x0000000000157919 */ /* 0x000eac0000002600 */
[----:B------:R-:W3:Y:S01]  /*c620*/  LDC R22, c[0x0][0x148] ;  /* 0x00005200ff167b82 */ /* 0x000ee20000000800 */
[----:B0-----:R-:W-:-:S02]  /*c630*/  I2FP.F32.U32 R6, R18 ;  /* 0x0000001200067245 */ /* 0x001fc40000201000 */
[----:B--2---:R-:W-:-:S03]  /*c640*/  I2FP.F32.U32 R8, R21 ;  /* 0x0000001500087245 */ /* 0x004fc60000201000 */
[----:B------:R-:W-:Y:S01]  /*c650*/  FMUL R6, R6, UR8 ;  /* 0x0000000806067c20 */ /* 0x000fe20008400000 */
[----:B------:R-:W-:Y:S02]  /*c660*/  ULDC UR8, c[0x0][0x154] ;  /* 0x0000550000087ab9 */ /* 0x000fe40000000800 */
[----:B------:R-:W-:Y:S01]  /*c670*/  FMUL R9, R8, UR8 ;  /* 0x0000000808097c20 */ /* 0x000fe20008400000 */
[----:B------:R-:W-:Y:S02]  /*c680*/  ULDC.64 UR8, c[0x0][0x728] ;  /* 0x0001ca0000087ab9 */ /* 0x000fe40000000a00 */
[----:B------:R-:W0:Y:S01]  /*c690*/  F2I.U32.TRUNC.NTZ R6, R6 ;  /* 0x0000000600067305 */ /* 0x000e22000020f000 */
[----:B------:R-:W-:-:S04]  /*c6a0*/  ISETP.NE.U32.AND P0, PT, RZ, UR8, PT ;  /* 0x00000008ff007c0c */ /* 0x000fc8000bf05070 */
[----:B------:R-:W-:-:S03]  /*c6b0*/  ISETP.NE.AND.EX P0, PT, RZ, UR9, PT, P0 ;  /* 0x00000009ff007c0c */ /* 0x000fc6000bf05300 */
[----:B------:R-:W2:Y:S01]  /*c6c0*/  F2I.U32.TRUNC.NTZ R9, R9 ;  /* 0x0000000900097305 */ /* 0x000ea2000020f000 */
[----:B0-----:R-:W-:Y:S02]  /*c6d0*/  IMAD.MOV R8, RZ, RZ, -R6 ;  /* 0x000000ffff087224 */ /* 0x001fe400078e0a06 */
[----:B------:R-:W-:Y:S02]  /*c6e0*/  IMAD.MOV.U32 R6, RZ, RZ, R2 ;  /* 0x000000ffff067224 */ /* 0x000fe400078e0002 */
[----:B-1----:R-:W-:Y:S02]  /*c6f0*/  IMAD R18, R7, R8, R18 ;  /* 0x0000000807127224 */ /* 0x002fe400078e0212 */
[----:B------:R-:W-:Y:S02]  /*c700*/  IMAD.MOV.U32 R7, RZ, RZ, R3 ;  /* 0x000000ffff077224 */ /* 0x000fe400078e0003 */
[----:B--2---:R-:W-:Y:S01]  /*c710*/  IMAD.MOV R24, RZ, RZ, -R9 ;  /* 0x000000ffff187224 */ /* 0x004fe200078e0a09 */
[----:B---3--:R-:W-:Y:S06]  /*c720*/  @!P0 BRA `(.L_x_294) ;  /* 0x0000000000288947 */ /* 0x008fec0003800000 */
[----:B------:R-:W-:Y:S02]  /*c730*/  ULDC UR10, c[0x0][0x734] ;  /* 0x0001cd00000a7ab9 */ /* 0x000fe40000000800 */
[----:B------:R-:W-:-:S05]  /*c740*/  IADD3 R7, P0, R2, UR10, RZ ;  /* 0x0000000a02077c10 */ /* 0x000fca000ff1e0ff */
[----:B------:R-:W-:-:S04]  /*c750*/  IMAD.X R23, RZ, RZ, R3, P0 ;  /* 0x000000ffff177224 */ /* 0x000fc800000e0603 */
[----:B------:R-:W-:-:S04]  /*c760*/  IMAD.WIDE.U32 R8, R23, UR8, RZ ;  /* 0x0000000817087c25 */ /* 0x000fc8000f8e00ff */
[----:B------:R-:W-:-:S04]  /*c770*/  IMAD.WIDE.U32 R8, P0, R7, UR9, R8 ;  /* 0x0000000907087c25 */ /* 0x000fc8000f800008 */
[----:B------:R-:W-:-:S04]  /*c780*/  IMAD.WIDE.U32 R6, R7, UR8, RZ ;  /* 0x0000000807067c25 */ /* 0x000fc8000f8e00ff */
[----:B------:R-:W-:Y:S01]  /*c790*/  IMAD.MOV.U32 R6, RZ, RZ, R9 ;  /* 0x000000ffff067224 */ /* 0x000fe200078e0009 */
[----:B------:R-:W-:Y:S01]  /*c7a0*/  IADD3 RZ, P1, R7, R8, RZ ;  /* 0x0000000807ff7210 */ /* 0x000fe20007f3e0ff */
[----:B------:R-:W-:-:S04]  /*c7b0*/  IMAD.X R7, RZ, RZ, RZ, P0 ;  /* 0x000000ffff077224 */ /* 0x000fc800000e06ff */
[----:B------:R-:W-:-:S08]  /*c7c0*/  IMAD.WIDE.U32.X R6, R23, UR9, R6, P1 ;  /* 0x0000000917067c25 */ /* 0x000fd000088e0406 */
.L_x_294:
[--C-:B------:R-:W-:Y:S01]  /*c7d0*/  SHF.R.U64 R20, R6, UR11, R7.reuse ;  /* 0x0000000b06147c19 */ /* 0x100fe20008001207 */
[----:B------:R-:W-:Y:S01]  /*c7e0*/  ULDC.64 UR8, c[0x0][0x720] ;  /* 0x0001c80000087ab9 */ /* 0x000fe20000000a00 */
[----:B------:R-:W-:Y:S01]  /*c7f0*/  SHF.R.U32.HI R6, RZ, UR11, R7 ;  /* 0x0000000bff067c19 */ /* 0x000fe20008011607 */
[----:B------:R-:W-:Y:S01]  /*c800*/  ULDC.64 UR10, c[0x0][0x740] ;  /* 0x0001d000000a7ab9 */ /* 0x000fe20000000a00 */
[----:B------:R-:W-:Y:S01]  /*c810*/  IADD3 R7, P0, RZ, -R20, RZ ;  /* 0x80000014ff077210 */ /* 0x000fe20007f1e0ff */
[----:B------:R-:W-:-:S04]  /*c820*/  @P3 IMAD R18, R22, R24, R21 ;  /* 0x0000001816123224 */ /* 0x000fc800078e0215 */
[----:B------:R-:W-:Y:S01]  /*c830*/  IMAD.X R6, RZ, RZ, ~R6, P0 ;  /* 0x000000ffff067224 */ /* 0x000fe200000e0e06 */
[----:B------:R-:W-:-:S03]  /*c840*/  ISETP.NE.U32.AND P0, PT, RZ, UR10, PT ;  /* 0x0000000aff007c0c */ /* 0x000fc6000bf05070 */
[----:B------:R-:W-:Y:S01]  /*c850*/  IMAD R6, R6, UR8, RZ ;  /* 0x0000000806067c24 */ /* 0x000fe2000f8e02ff */
[----:B------:R-:W-:-:S03]  /*c860*/  ISETP.NE.AND.EX P0, PT, RZ, UR11, PT, P0 ;  /* 0x0000000bff007c0c */ /* 0x000fc6000bf05300 */
[C---:B------:R-:W-:Y:S02]  /*c870*/  IMAD R9, R7.reuse, UR9, R6 ;  /* 0x0000000907097c24 */ /* 0x040fe4000f8e0206 */
[----:B------:R-:W-:Y:S01]  /*c880*/  IMAD.WIDE.U32 R6, R7, UR8, R2 ;  /* 0x0000000807067c25 */ /* 0x000fe2000f8e0002 */
[----:B------:R-:W-:-:S03]  /*c890*/  ULDC UR8, c[0x0][0x718] ;  /* 0x0001c60000087ab9 */ /* 0x000fc60000000800 */
[----:B------:R-:W-:-:S05]  /*c8a0*/  IMAD.IADD R7, R7, 0x1, R9 ;  /* 0x0000000107077824 */ /* 0x000fca00078e0209 */
[--C-:B------:R-:W-:Y:S02]  /*c8b0*/  SHF.R.U64 R21, R6, UR8, R7.reuse ;  /* 0x0000000806157c19 */ /* 0x100fe40008001207 */
[----:B------:R-:W-:Y:S01]  /*c8c0*/  SHF.R.U32.HI R6, RZ, UR8, R7 ;  /* 0x00000008ff067c19 */ /* 0x000fe20008011607 */
[----:B------:R-:W-:-:S03]  /*c8d0*/  ULDC UR8, c[0x0][0x708] ;  /* 0x0001c20000087ab9 */ /* 0x000fc60000000800 */
[--C-:B------:R-:W-:Y:S02]  /*c8e0*/  SHF.R.U64 R24, R21, UR8, R6.reuse ;  /* 0x0000000815187c19 */ /* 0x100fe40008001206 */
[----:B------:R-:W-:Y:S01]  /*c8f0*/  SHF.R.U32.HI R7, RZ, UR8, R6 ;  /* 0x00000008ff077c19 */ /* 0x000fe20008011606 */
[----:B------:R-:W-:-:S03]  /*c900*/  ULDC UR8, c[0x0][0x758] ;  /* 0x0001d60000087ab9 */ /* 0x000fc60000000800 */
[--C-:B------:R-:W-:Y:S02]  /*c910*/  SHF.R.U64 R22, R24, UR8, R7.reuse ;  /* 0x0000000818167c19 */ /* 0x100fe40008001207 */
[----:B------:R-:W-:-:S03]  /*c920*/  SHF.R.U32.HI R23, RZ, UR8, R7 ;  /* 0x00000008ff177c19 */ /* 0x000fc60008011607 */
[----:B------:R-:W-:Y:S02]  /*c930*/  IMAD.MOV.U32 R6, RZ, RZ, R22 ;  /* 0x000000ffff067224 */ /* 0x000fe400078e0016 */
[----:B------:R-:W-:Y:S01]  /*c940*/  IMAD.MOV.U32 R7, RZ, RZ, R23 ;  /* 0x000000ffff077224 */ /* 0x000fe200078e0017 */
[----:B------:R-:W-:Y:S06]  /*c950*/  @!P0 BRA `(.L_x_295) ;  /* 0x0000000000288947 */ /* 0x000fec0003800000 */
        /* <DEDUP_REMOVED lines=10> */
.L_x_295:
[----:B------:R-:W-:Y:S01]  /*ca00*/  ULDC UR8, c[0x0][0x748] ;  /* 0x0001d20000087ab9 */ /* 0x000fe20000000800 */
[----:B------:R-:W-:Y:S02]  /*ca10*/  LOP3.LUT R21, R21, UR4, RZ, 0xc0, !PT ;  /* 0x0000000415157c12 */ /* 0x000fe4000f8ec0ff */
[----:B------:R-:W-:Y:S01]  /*ca20*/  SHF.R.U64 R7, R6, UR8, R7 ;  /* 0x0000000806077c19 */ /* 0x000fe20008001207 */
[----:B------:R-:W-:Y:S01]  /*ca30*/  ULDC UR8, c[0x0][0x738] ;  /* 0x0001ce0000087ab9 */ /* 0x000fe20000000800 */
[----:B------:R-:W-:-:S05]  /*ca40*/  LOP3.LUT R6, R24, UR6, RZ, 0xc0, !PT ;  /* 0x0000000618067c12 */ /* 0x000fca000f8ec0ff */
[----:B------:R-:W-:Y:S02]  /*ca50*/  IMAD R9, R7, UR5, R6 ;  /* 0x0000000507097c24 */ /* 0x000fe4000f8e0206 */
[----:B------:R-:W-:-:S04]  /*ca60*/  IMAD.MOV R7, RZ, RZ, -R7 ;  /* 0x000000ffff077224 */ /* 0x000fc800078e0a07 */
[----:B------:R-:W-:Y:S01]  /*ca70*/  IMAD R22, R7, UR8, R22 ;  /* 0x0000000807167c24 */ /* 0x000fe2000f8e0216 */
[----:B------:R-:W-:Y:S01]  /*ca80*/  ULDC UR8, c[0x0][0x710] ;  /* 0x0001c40000087ab9 */ /* 0x000fe20000000800 */
[----:B------:R-:W-:Y:S02]  /*ca90*/  IMAD.MOV.U32 R7, RZ, RZ, 0x1 ;  /* 0x00000001ff077424 */ /* 0x000fe400078e00ff */
[----:B------:R-:W-:Y:S01]  /*caa0*/  IMAD R18, R9, UR8, R18 ;  /* 0x0000000809127c24 */ /* 0x000fe2000f8e0212 */
[----:B------:R-:W-:Y:S02]  /*cab0*/  ULDC UR8, c[0x0][0x700] ;  /* 0x0001c00000087ab9 */ /* 0x000fe40000000800 */
[----:B------:R-:W-:-:S05]  /*cac0*/  IMAD R9, R22, UR8, R21 ;  /* 0x0000000816097c24 */ /* 0x000fca000f8e0215 */
[----:B------:R-:W-:Y:S02]  /*cad0*/  SEL R6, R9, R18, !P3 ;  /* 0x0000001209067207 */ /* 0x000fe40005800000 */
[----:B------:R-:W-:-:S07]  /*cae0*/  SEL R8, R18, R9, !P3 ;  /* 0x0000000912087207 */ /* 0x000fce0005800000 */
.L_x_293:
[----:B------:R-:W-:Y:S05]  /*caf0*/  BSYNC B1 ;  /* 0x0000000000017941 */ /* 0x000fea0003800000 */
.L_x_292:
[----:B------:R-:W-:-:S13]  /*cb00*/  LOP3.LUT P0, RZ, R7, 0xff, RZ, 0xc0, !PT ;  /* 0x000000ff07ff7812 */ /* 0x000fda000780c0ff */
[----:B------:R-:W-:Y:S05]  /*cb10*/  @P0 BRA `(.L_x_296) ;  /* 0xfffffff000f40947 */ /* 0x000fea000383ffff */
[----:B------:R-:W-:Y:S05]  /*cb20*/  BSYNC B0 ;  /* 0x0000000000007941 */ /* 0x000fea0003800000 */
.L_x_285:
[----:B------:R-:W-:-:S03]  /*cb30*/  UMOV UR8, 0xffffffff ;  /* 0xffffffff00087882 */ /* 0x000fc60000000000 */
[----:B------:R-:W-:Y:S05]  /*cb40*/  BRA.DIV UR8, `(.L_x_297) ;  /* 0x0000000208bc7947 */ /* 0x000fea000b800000 */
[----:B------:R-:W-:-:S13]  /*cb50*/  ELECT P0, URZ, PT ;  /* 0x00000000003f782f */ /* 0x000fda0003800000 */
.L_x_309:
[----:B------:R-:W-:Y:S04]  /*cb60*/  BSSY B0, `(.L_x_298) ;  /* 0x0000019000007945 */ /* 0x000fe80003800000 */
[----:B------:R-:W-:Y:S05]  /*cb70*/  @!P0 BRA `(.L_x_299) ;  /* 0x00000000005c8947 */ /* 0x000fea0003800000 */
[----:B------:R-:W-:-:S04]  /*cb80*/  LOP3.LUT R4, R4, 0x2, RZ, 0xfc, !PT ;  /* 0x0000000204047812 */ /* 0x000fc800078efcff */
[----:B------:R-:W-:-:S13]  /*cb90*/  ISETP.NE.AND P0, PT, R4, 0x3, PT ;  /* 0x000000030400780c */ /* 0x000fda0003f05270 */
[----:B------:R-:W-:Y:S05]  /*cba0*/  @!P0 BRA `(.L_x_300) ;  /* 0x0000000000048947 */ /* 0x000fea0003800000 */
[----:B------:R-:W-:Y:S01]  /*cbb0*/  BPT.TRAP 0x1 ;  /* 0x000000040000795c */ /* 0x000fe20000300000 */
.L_x_300:
[----:B------:R-:W0:Y:S01]  /*cbc0*/  S2R R3, SR_CgaCtaId ;  /* 0x0000000000037919 */ /* 0x000e220000008800 */
[----:B------:R-:W-:Y:S02]  /*cbd0*/  MOV R0, 0x400 ;  /* 0x0000040000007802 */ /* 0x000fe40000000f00 */
[----:B------:R-:W-:Y:S02]  /*cbe0*/  SHF.L.U32 R2, R5, 0x1f, RZ ;  /* 0x0000001f05027819 */ /* 0x000fe400000006ff */
[----:B0-----:R-:W-:-:S05]  /*cbf0*/  LEA R3, R3, R0, 0x18 ;  /* 0x0000000003037211 */ /* 0x001fca00078ec0ff */
[----:B------:R-:W-:-:S04]  /*cc00*/  VIADD R3, R3, 0x10 ;  /* 0x0000001003037836 */ /* 0x000fc80000000000 */
[C---:B------:R-:W-:Y:S02]  /*cc10*/  IMAD R7, R10.reuse, 0x8, R3 ;  /* 0x000000080a077824 */ /* 0x040fe400078e0203 */
[----:B------:R-:W-:Y:S02]  /*cc20*/  VIADD R10, R10, 0x1 ;  /* 0x000000010a0a7836 */ /* 0x000fe40000000000 */
[----:B------:R-:W0:Y:S03]  /*cc30*/  SYNCS.PHASECHK.TRANS64.TRYWAIT P0, [R7+URZ], R2 ;  /* 0x00000002070075a7 */ /* 0x000e26000800017f */
[----:B------:R-:W-:-:S04]  /*cc40*/  ISETP.NE.AND P1, PT, R10, 0x2, PT ;  /* 0x000000020a00780c */ /* 0x000fc80003f25270 */
[----:B------:R-:W-:Y:S02]  /*cc50*/  SEL R0, RZ, 0x1, P1 ;  /* 0x00000001ff007807 */ /* 0x000fe40000800000 */
[----:B------:R-:W-:Y:S02]  /*cc60*/  SEL R10, R10, RZ, P1 ;  /* 0x000000ff0a0a7207 */ /* 0x000fe40000800000 */
[----:B------:R-:W-:Y:S01]  /*cc70*/  LOP3.LUT R0, R5, R0, RZ, 0x3c, !PT ;  /* 0x0000000005007212 */ /* 0x000fe200078e3cff */
[----:B0-----:R-:W-:Y:S06]  /*cc80*/  @!P0 BRA `(.L_x_301) ;  /* 0x00000000008c8947 */ /* 0x001fec0003800000 */
.L_x_310:
[----:B------:R-:W-:Y:S01]  /*cc90*/  IMAD R3, R10, 0x8, R3 ;  /* 0x000000080a037824 */ /* 0x000fe200078e0203 */
[----:B------:R-:W-:-:S07]  /*cca0*/  SHF.L.U32 R0, R0, 0x1f, RZ ;  /* 0x0000001f00007819 */ /* 0x000fce00000006ff */
.L_x_302:
[----:B-1----:R1:W2:Y:S02]  /*ccb0*/  SYNCS.PHASECHK.TRANS64.TRYWAIT P0, [R3+URZ], R0 ;  /* 0x00000000030075a7 */ /* 0x0022a4000800017f */
[----:B--2---:R-:W-:Y:S05]  /*ccc0*/  @!P0 NANOSLEEP.SYNCS 0x989680 ;  /* 0x009896800000895d */ /* 0x004fea0003900000 */
[----:B------:R-:W2:Y:S02]  /*ccd0*/  @!P0 SYNCS.PHASECHK.TRANS64 P0, [R3+URZ], R0 ;  /* 0x00000000030085a7 */ /* 0x000ea4000800007f */
[----:B--2---:R-:W-:Y:S05]  /*cce0*/  @!P0 BRA `(.L_x_302) ;  /* 0xfffffffc00f08947 */ /* 0x004fea000383ffff */
.L_x_299:
[----:B------:R-:W-:Y:S05]  /*ccf0*/  BSYNC B0 ;  /* 0x0000000000007941 */ /* 0x000fea0003800000 */
.L_x_298:
[----:B------:R-:W-:Y:S05]  /*cd00*/  EXIT ;  /* 0x000000000000794d */ /* 0x000fea0003800000 */
.L_x_21:
[----:B-1----:R-:W-:-:S04]  /*cd10*/  IMAD.U32 R15, RZ, RZ, UR8 ;  /* 0x00000008ff0f7e24 */ /* 0x002fc8000f8e00ff */
[----:B------:R1:W4:Y:S03]  /*cd20*/  SYNCS.PHASECHK.TRANS64.TRYWAIT P1, [R15+URZ], R16 ;  /* 0x000000100f0075a7 */ /* 0x000326000802017f */
[----:B----4-:R-:W-:Y:S05]  /*cd30*/  @!P1 NANOSLEEP.SYNCS 0x989680 ;  /* 0x009896800000995d */ /* 0x010fea0003900000 */
[----:B------:R-:W4:Y:S02]  /*cd40*/  @!P1 SYNCS.PHASECHK.TRANS64 P1, [R15+URZ], R16 ;  /* 0x000000100f0095a7 */ /* 0x000f24000802007f */
[----:B----4-:R-:W-:Y:S05]  /*cd50*/  @!P1 BRA `(.L_x_21) ;  /* 0xfffffffc00ec9947 */ /* 0x010fea000383ffff */
[----:B------:R-:W-:Y:S05]  /*cd60*/  BRA `(.L_x_20) ;  /* 0xffffff4800a87947 */ /* 0x000fea000383ffff */
.L_x_286:
[----:B------:R-:W-:Y:S01]  /*cd70*/  BSSY B1, `(.L_x_303) ;  /* 0x0000006000017945 */ /* 0x000fe20003800000 */
[----:B------:R-:W-:-:S07]  /*cd80*/  IMAD.MOV.U32 R7, RZ, RZ, -0x1 ;  /* 0xffffffffff077424 */ /* 0x000fce00078e00ff */
[----:B------:R-:W-:Y:S05]  /*cd90*/  WARPSYNC.COLLECTIVE R7, `(.L_x_304) ;  /* 0x00000000070c7348 */ /* 0x000fea0003c00000 */
[----:B------:R-:W-:Y:S02]  /*cda0*/  ELECT P0, UR62, PT ;  /* 0x00000000003e782f */ /* 0x000fe40003800000 */
[----:B------:R-:W-:Y:S01]  /*cdb0*/  MOV R7, UR62 ;  /* 0x0000003e00077c02 */ /* 0x000fe20008000f00 */
[----:B------:R-:W-:Y:S10]  /*cdc0*/  ENDCOLLECTIVE ;  /* 0x000000000000791b */ /* 0x000ff40003800000 */
.L_x_304:
[----:B------:R-:W-:Y:S05]  /*cdd0*/  BSYNC B1 ;  /* 0x0000000000017941 */ /* 0x000fea0003800000 */
.L_x_303:
[----:B------:R-:W-:Y:S05]  /*cde0*/  BRA `(.L_x_305) ;  /* 0xfffffff0004c7947 */ /* 0x000fea000383ffff */
.L_x_289:
[----:B0-----:R0:W1:Y:S02]  /*cdf0*/  SYNCS.PHASECHK.TRANS64.TRYWAIT P0, [R23+URZ+0x10], R18 ;  /* 0x00001012170075a7 */ /* 0x001064000800017f */
[----:B-1----:R-:W-:Y:S05]  /*ce00*/  @!P0 NANOSLEEP.SYNCS 0x989680 ;  /* 0x009896800000895d */ /* 0x002fea0003900000 */
[----:B------:R-:W1:Y:S02]  /*ce10*/  @!P0 SYNCS.PHASECHK.TRANS64 P0, [R23+URZ+0x10], R18 ;  /* 0x00001012170085a7 */ /* 0x000e64000800007f */
[----:B-1----:R-:W-:Y:S05]  /*ce20*/  @!P0 BRA `(.L_x_289) ;  /* 0xfffffffc00f08947 */ /* 0x002fea000383ffff */
[----:B------:R-:W-:Y:S05]  /*ce30*/  BRA `(.L_x_306) ;  /* 0xfffffff0008c7947 */ /* 0x000fea000383ffff */
.L_x_297:
[----:B------:R-:W-:Y:S01]  /*ce40*/  BSSY B0, `(.L_x_307) ;  /* 0x0000006000007945 */ /* 0x000fe20003800000 */
[----:B------:R-:W-:-:S07]  /*ce50*/  IMAD.MOV.U32 R7, RZ, RZ, -0x1 ;  /* 0xffffffffff077424 */ /* 0x000fce00078e00ff */
[----:B------:R-:W-:Y:S05]  /*ce60*/  WARPSYNC.COLLECTIVE R7, `(.L_x_308) ;  /* 0x00000000070c7348 */ /* 0x000fea0003c00000 */
[----:B------:R-:W-:Y:S02]  /*ce70*/  ELECT P0, UR62, PT ;  /* 0x00000000003e782f */ /* 0x000fe40003800000 */
[----:B------:R-:W-:Y:S01]  /*ce80*/  MOV R7, UR62 ;  /* 0x0000003e00077c02 */ /* 0x000fe20008000f00 */
[----:B------:R-:W-:Y:S10]  /*ce90*/  ENDCOLLECTIVE ;  /* 0x000000000000791b */ /* 0x000ff40003800000 */
.L_x_308:
[----:B------:R-:W-:Y:S05]  /*cea0*/  BSYNC B0 ;  /* 0x0000000000007941 */ /* 0x000fea0003800000 */
.L_x_307:
[----:B------:R-:W-:Y:S05]  /*ceb0*/  BRA `(.L_x_309) ;  /* 0xfffffffc00287947 */ /* 0x000fea000383ffff */
.L_x_301:
[----:B0-----:R0:W1:Y:S02]  /*cec0*/  SYNCS.PHASECHK.TRANS64.TRYWAIT P0, [R7+URZ], R2 ;  /* 0x00000002070075a7 */ /* 0x001064000800017f */
[----:B-1----:R-:W-:Y:S05]  /*ced0*/  @!P0 NANOSLEEP.SYNCS 0x989680 ;  /* 0x009896800000895d */ /* 0x002fea0003900000 */
[----:B------:R-:W1:Y:S02]  /*cee0*/  @!P0 SYNCS.PHASECHK.TRANS64 P0, [R7+URZ], R2 ;  /* 0x00000002070085a7 */ /* 0x000e64000800007f */
[----:B-1----:R-:W-:Y:S05]  /*cef0*/  @!P0 BRA `(.L_x_301) ;  /* 0xfffffffc00f08947 */ /* 0x002fea000383ffff */
[----:B------:R-:W-:Y:S05]  /*cf00*/  BRA `(.L_x_310) ;  /* 0xfffffffc00607947 */ /* 0x000fea000383ffff */
.L_x_311:
[----:B------:R-:W-:-:S00]  /*cf10*/  BRA `(.L_x_311) ;  /* 0xfffffffc00fc7947 */ /* 0x000fc0000383ffff */
[----:B------:R-:W-:-:S00]  /*cf20*/  NOP ;  /* 0x0000000000007918 */ /* 0x000fc00000000000 */
        /* <DEDUP_REMOVED lines=13> */
.L_x_312:


//--------------------- .nv.shared._ZN7cutlass13device_kernelINS_4gemm6kernel13GemmUniversalIN4cute5tupleIJiiiiEEENS1_10collective13CollectiveMmaINS1_40MainloopSm90TmaGmmaWarpSpecializedSparseILi2ENS5_IJNS4_1CILi1EEENSA_ILi2EEESB_EEENS1_35KernelTmaWarpSpecializedCooperativeEEENS5_IJNSA_ILi128EEENSA_ILi256EEESG_EEENS_6half_tENS5_IJNS4_6LayoutINS5_IJiNS5_IJSC_iEEEiEEENS5_IJlNS5_IJSB_SC_EEElEEEEENSK_INS5_IJNS5_IJNS5_IJNSA_ILi8EEESC_NSA_ILi4EEEEEEiEEENS5_IJNS5_IJNSA_ILi16EEESC_SR_EEEiEEEiEEENS5_IJNS5_IJNS5_IJSG_SU_NSA_ILi2048EEEEEENSA_ILi8192EEEEEENS5_IJNS5_IJSB_NSA_ILi1024EEENSA_ILi32EEEEEElEEElEEEEEEEESJ_NS5_IJlSB_lEEENS4_8TiledMMAINS4_8MMA_AtomIJNS4_4SM904GMMA6SPARSE27GMMA_64x256x32_F32F16F16_SSILNS1D_5MajorE0ELS1G_0ELNS1D_7ScaleInE1ELS1H_1ELNS1D_9SparseSelE0EEEEEENSK_INS5_IJSC_SB_SB_EEENS5_IJSB_NSA_ILi0EEES1M_EEEEENS5_IJNS4_10UnderscoreES1P_S1P_EEEEENS4_23SM90_TMA_LOAD_MULTICASTENS4_14ComposedLayoutINS4_7SwizzleILi3ELi4ELi3EEENS4_25smem_sparse_ptr_flag_bitsILi2ELi16EEENSK_INS5_IJNS5_IJSB_SQ_EEENS5_IJSC_NSA_ILi64EEEEEEEEENS5_IJNS5_IJS1M_SG_EEESN_EEEEEEEvNS4_8identityENS4_13SM90_TMA_LOADENS1T_IS1V_NS4_18smem_ptr_flag_bitsILi16EEENSK_INS5_IJSQ_S1Z_EEENS5_IJS1Z_SB_EEEEEEEvS26_EENS_8epilogue10collective6detail29Sm90TmaWarpSpecializedAdapterINS2G_15DefaultEpilogueIfNS5_IJSB_llEEES2K_NS2F_6thread17LinearCombinationIfLi1EffLNS2L_9ScaleType4KindE0ELNS_15FloatRoundStyleE2EfEENS1_15EpilogueDefaultEEEEEvvEEEEvNT_6ParamsE --------------------------
	.section	.nv.shared._ZN7cutlass13device_kernelINS_4gemm6kernel13GemmUniversalIN4cute5tupleIJiiiiEEENS1_10collective13CollectiveMmaINS1_40MainloopSm90TmaGmmaWarpSpecializedSparseILi2ENS5_IJNS4_1CILi1EEENSA_ILi2EEESB_EEENS1_35KernelTmaWarpSpecializedCooperativeEEENS5_IJNSA_ILi128EEENSA_ILi256EEESG_EEENS_6half_tENS5_IJNS4_6LayoutINS5_IJiNS5_IJSC_iEEEiEEENS5_IJlNS5_IJSB_SC_EEElEEEEENSK_INS5_IJNS5_IJNS5_IJNSA_ILi8EEESC_NSA_ILi4EEEEEEiEEENS5_IJNS5_IJNSA_ILi16EEESC_SR_EEEiEEEiEEENS5_IJNS5_IJNS5_IJSG_SU_NSA_ILi2048EEEEEENSA_ILi8192EEEEEENS5_IJNS5_IJSB_NSA_ILi1024EEENSA_ILi32EEEEEElEEElEEEEEEEESJ_NS5_IJlSB_lEEENS4_8TiledMMAINS4_8MMA_AtomIJNS4_4SM904GMMA6SPARSE27GMMA_64x256x32_F32F16F16_SSILNS1D_5MajorE0ELS1G_0ELNS1D_7ScaleInE1ELS1H_1ELNS1D_9SparseSelE0EEEEEENSK_INS5_IJSC_SB_SB_EEENS5_IJSB_NSA_ILi0EEES1M_EEEEENS5_IJNS4_10UnderscoreES1P_S1P_EEEEENS4_23SM90_TMA_LOAD_MULTICASTENS4_14ComposedLayoutINS4_7SwizzleILi3ELi4ELi3EEENS4_25smem_sparse_ptr_flag_bitsILi2ELi16EEENSK_INS5_IJNS5_IJSB_SQ_EEENS5_IJSC_NSA_ILi64EEEEEEEEENS5_IJNS5_IJS1M_SG_EEESN_EEEEEEEvNS4_8identityENS4_13SM90_TMA_LOADENS1T_IS1V_NS4_18smem_ptr_flag_bitsILi16EEENSK_INS5_IJSQ_S1Z_EEENS5_IJS1Z_SB_EEEEEEEvS26_EENS_8epilogue10collective6detail29Sm90TmaWarpSpecializedAdapterINS2G_15DefaultEpilogueIfNS5_IJSB_llEEES2K_NS2F_6thread17LinearCombinationIfLi1EffLNS2L_9ScaleType4KindE0ELNS_15FloatRoundStyleE2EfEENS1_15EpilogueDefaultEEEEEvvEEEEvNT_6ParamsE,"aw",@nobits
	.sectionflags	@""
	.align	16
	.zero		1024


//--------------------- .nv.shared.reserved.0     --------------------------
	.section	.nv.shared.reserved.0,"aw",@nobits
	.weak		__nv_reservedSMEM_offset_0_alias
	.size		__nv_reservedSMEM_offset_0_alias, 0, 0
	.other		__nv_reservedSMEM_offset_0_alias,@"STO_CUDA_RESERVED_SHARED STV_DEFAULT"
__nv_reservedSMEM_offset_0_alias:
	.zero		0


//--------------------- .nv.global                --------------------------
	.section	.nv.global,"aw",@nobits
.nv.global:
	.type		_ZN39_INTERNAL_317b1e3b_4_k_cu_670f97a4_32254cute1_E,@object
	.size		_ZN39_INTERNAL_317b1e3b_4_k_cu_670f97a4_32254cute1_E,(_ZN39_INTERNAL_317b1e3b_4_k_cu_670f97a4_32254cuda3std3__45__cpo6cbeginE - _ZN39_INTERNAL_317b1e3b_4_k_cu_670f97a4_32254cute1_E)
_ZN39_INTERNAL_317b1e3b_4_k_cu_670f97a4_32254cute1_E:
	.zero		1
	.type		_ZN39_INTERNAL_317b1e3b_4_k_cu_670f97a4_32254cuda3std3__45__cpo6cbeginE,@object
	.size		_ZN39_INTERNAL_317b1e3b_4_k_cu_670f97a4_32254cuda3std3__45__cpo6cbeginE,(_ZN39_INTERNAL_317b1e3b_4_k_cu_670f97a4_32254cuda3std3__48in_placeE - _ZN39_INTERNAL_317b1e3b_4_k_cu_670f97a4_32254cuda3std3__45__cpo6cbeginE)
_ZN39_INTERNAL_317b1e3b_4_k_cu_670f97a4_32254cuda3std3__45__cpo6cbeginE:
	.zero		1
	.type		_ZN39_INTERNAL_317b1e3b_4_k_cu_670f97a4_32254cuda3std3__48in_placeE,@object
	.size		_ZN39_INTERNAL_317b1e3b_4_k_cu_670f97a4_32254cuda3std3__48in_placeE,(_ZN39_INTERNAL_317b1e3b_4_k_cu_670f97a4_32254cuda3std6ranges3__45__cpo9iter_moveE - _ZN39_INTERNAL_317b1e3b_4_k_cu_670f97a4_32254cuda3std3__48in_placeE)
_ZN39_INTERNAL_317b1e3b_4_k_cu_670f97a4_32254cuda3std3__48in_placeE:
	.zero		1
	.type		_ZN39_INTERNAL_317b1e3b_4_k_cu_670f97a4_32254cuda3std6ranges3__45__cpo9iter_moveE,@object
	.size		_ZN39_INTERNAL_317b1e3b_4_k_cu_670f97a4_32254cuda3std6ranges3__45__cpo9iter_moveE,(_ZN39_INTERNAL_317b1e3b_4_k_cu_670f97a4_32254cuda3std3__45__cpo5beginE - _ZN39_INTERNAL_317b1e3b_4_k_cu_670f97a4_32254cuda3std6ranges3__45__cpo9iter_moveE)
_ZN39_INTERNAL_317b1e3b_4_k_cu_670f97a4_32254cuda3std6ranges3__45__cpo9iter_moveE:
	.zero		1
	.type		_ZN39_INTERNAL_317b1e3b_4_k_cu_670f97a4_32254cuda3std3__45__cpo5beginE,@object
	.size		_ZN39_INTERNAL_317b1e3b_4_k_cu_670f97a4_32254cuda3std3__45__cpo5beginE,(_ZN39_INTERNAL_317b1e3b_4_k_cu_670f97a4_32254cuda3std3__441_GLOBAL__N__317b1e3b_4_k_cu_670f97a4_32256ignoreE - _ZN39_INTERNAL_317b1e3b_4_k_cu_670f97a4_32254cuda3std3__45__cpo5beginE)
_ZN39_INTERNAL_317b1e3b_4_k_cu_670f97a4_32254cuda3std3__45__cpo5beginE:
	.zero		1
	.type		_ZN39_INTERNAL_317b1e3b_4_k_cu_670f97a4_32254cuda3std3__441_GLOBAL__N__317b1e3b_4_k_cu_670f97a4_32256ignoreE,@object
	.size		_ZN39_INTERNAL_317b1e3b_4_k_cu_670f97a4_32254cuda3std3__441_GLOBAL__N__317b1e3b_4_k_cu_670f97a4_32256ignoreE,(_ZN39_INTERNAL_317b1e3b_4_k_cu_670f97a4_32254cute7productE - _ZN39_INTERNAL_317b1e3b_4_k_cu_670f97a4_32254cuda3std3__441_GLOBAL__N__317b1e3b_4_k_cu_670f97a4_32256ignoreE)
_ZN39_INTERNAL_317b1e3b_4_k_cu_670f97a4_32254cuda3std3__441_GLOBAL__N__317b1e3b_4_k_cu_670f97a4_32256ignoreE:
	.zero		1
	.type		_ZN39_INTERNAL_317b1e3b_4_k_cu_670f97a4_32254cute7productE,@object
	.size		_ZN39_INTERNAL_317b1e3b_4_k_cu_670f97a4_32254cute7productE,(_ZN39_INTERNAL_317b1e3b_4_k_cu_670f97a4_32254cuda3std3__45__cpo3endE - _ZN39_INTERNAL_317b1e3b_4_k_cu_670f97a4_32254cute7productE)
_ZN39_INTERNAL_317b1e3b_4_k_cu_670f97a4_32254cute7productE:
	.zero		1
	.type		_ZN39_INTERNAL_317b1e3b_4_k_cu_670f97a4_32254cuda3std3__45__cpo3endE,@object
	.size		_ZN39_INTERNAL_317b1e3b_4_k_cu_670f97a4_32254cuda3std3__45__cpo3endE,(_ZN39_INTERNAL_317b1e3b_4_k_cu_670f97a4_32254cuda3std3__419piecewise_constructE - _ZN39_INTERNAL_317b1e3b_4_k_cu_670f97a4_32254cuda3std3__45__cpo3endE)
_ZN39_INTERNAL_317b1e3b_4_k_cu_670f97a4_32254cuda3std3__45__cpo3endE:
	.zero		1
	.type		_ZN39_INTERNAL_317b1e3b_4_k_cu_670f97a4_32254cuda3std3__419piecewise_constructE,@object
	.size		_ZN39_INTERNAL_317b1e3b_4_k_cu_670f97a4_32254cuda3std3__419piecewise_constructE,(_ZN39_INTERNAL_317b1e3b_4_k_cu_670f97a4_32254cuda3std3__45__cpo4cendE - _ZN39_INTERNAL_317b1e3b_4_k_cu_670f97a4_32254cuda3std3__419piecewise_constructE)
_ZN39_INTERNAL_317b1e3b_4_k_cu_670f97a4_32254cuda3std3__419piecewise_constructE:
	.zero		1
	.type		_ZN39_INTERNAL_317b1e3b_4_k_cu_670f97a4_32254cuda3std3__45__cpo4cendE,@object
	.size		_ZN39_INTERNAL_317b1e3b_4_k_cu_670f97a4_32254cuda3std3__45__cpo4cendE,(_ZN39_INTERNAL_317b1e3b_4_k_cu_670f97a4_32254cuda3std6ranges3__45__cpo4swapE - _ZN39_INTERNAL_317b1e3b_4_k_cu_670f97a4_32254cuda3std3__45__cpo4cendE)
_ZN39_INTERNAL_317b1e3b_4_k_cu_670f97a4_32254cuda3std3__45__cpo4cendE:
	.zero		1
	.type		_ZN39_INTERNAL_317b1e3b_4_k_cu_670f97a4_32254cuda3std6ranges3__45__cpo4swapE,@object
	.size		_ZN39_INTERNAL_317b1e3b_4_k_cu_670f97a4_32254cuda3std6ranges3__45__cpo4swapE,(.L_7 - _ZN39_INTERNAL_317b1e3b_4_k_cu_670f97a4_32254cuda3std6ranges3__45__cpo4swapE)
_ZN39_INTERNAL_317b1e3b_4_k_cu_670f97a4_32254cuda3std6ranges3__45__cpo4swapE:
	.zero		1
.L_7:


//--------------------- .nv.constant0._ZN7cutlass13device_kernelINS_4gemm6kernel13GemmUniversalIN4cute5tupleIJiiiiEEENS1_10collective13CollectiveMmaINS1_40MainloopSm90TmaGmmaWarpSpecializedSparseILi2ENS5_IJNS4_1CILi1EEENSA_ILi2EEESB_EEENS1_35KernelTmaWarpSpecializedCooperativeEEENS5_IJNSA_ILi128EEENSA_ILi256EEESG_EEENS_6half_tENS5_IJNS4_6LayoutINS5_IJiNS5_IJSC_iEEEiEEENS5_IJlNS5_IJSB_SC_EEElEEEEENSK_INS5_IJNS5_IJNS5_IJNSA_ILi8EEESC_NSA_ILi4EEEEEEiEEENS5_IJNS5_IJNSA_ILi16EEESC_SR_EEEiEEEiEEENS5_IJNS5_IJNS5_IJSG_SU_NSA_ILi2048EEEEEENSA_ILi8192EEEEEENS5_IJNS5_IJSB_NSA_ILi1024EEENSA_ILi32EEEEEElEEElEEEEEEEESJ_NS5_IJlSB_lEEENS4_8TiledMMAINS4_8MMA_AtomIJNS4_4SM904GMMA6SPARSE27GMMA_64x256x32_F32F16F16_SSILNS1D_5MajorE0ELS1G_0ELNS1D_7ScaleInE1ELS1H_1ELNS1D_9SparseSelE0EEEEEENSK_INS5_IJSC_SB_SB_EEENS5_IJSB_NSA_ILi0EEES1M_EEEEENS5_IJNS4_10UnderscoreES1P_S1P_EEEEENS4_23SM90_TMA_LOAD_MULTICASTENS4_14ComposedLayoutINS4_7SwizzleILi3ELi4ELi3EEENS4_25smem_sparse_ptr_flag_bitsILi2ELi16EEENSK_INS5_IJNS5_IJSB_SQ_EEENS5_IJSC_NSA_ILi64EEEEEEEEENS5_IJNS5_IJS1M_SG_EEESN_EEEEEEEvNS4_8identityENS4_13SM90_TMA_LOADENS1T_IS1V_NS4_18smem_ptr_flag_bitsILi16EEENSK_INS5_IJSQ_S1Z_EEENS5_IJS1Z_SB_EEEEEEEvS26_EENS_8epilogue10collective6detail29Sm90TmaWarpSpecializedAdapterINS2G_15DefaultEpilogueIfNS5_IJSB_llEEES2K_NS2F_6thread17LinearCombinationIfLi1EffLNS2L_9ScaleType4KindE0ELNS_15FloatRoundStyleE2EfEENS1_15EpilogueDefaultEEEEEvvEEEEvNT_6ParamsE --------------------------
	.section	.nv.constant0._ZN7cutlass13device_kernelINS_4gemm6kernel13GemmUniversalIN4cute5tupleIJiiiiEEENS1_10collective13CollectiveMmaINS1_40MainloopSm90TmaGmmaWarpSpecializedSparseILi2ENS5_IJNS4_1CILi1EEENSA_ILi2EEESB_EEENS1_35KernelTmaWarpSpecializedCooperativeEEENS5_IJNSA_ILi128EEENSA_ILi256EEESG_EEENS_6half_tENS5_IJNS4_6LayoutINS5_IJiNS5_IJSC_iEEEiEEENS5_IJlNS5_IJSB_SC_EEElEEEEENSK_INS5_IJNS5_IJNS5_IJNSA_ILi8EEESC_NSA_ILi4EEEEEEiEEENS5_IJNS5_IJNSA_ILi16EEESC_SR_EEEiEEEiEEENS5_IJNS5_IJNS5_IJSG_SU_NSA_ILi2048EEEEEENSA_ILi8192EEEEEENS5_IJNS5_IJSB_NSA_ILi1024EEENSA_ILi32EEEEEElEEElEEEEEEEESJ_NS5_IJlSB_lEEENS4_8TiledMMAINS4_8MMA_AtomIJNS4_4SM904GMMA6SPARSE27GMMA_64x256x32_F32F16F16_SSILNS1D_5MajorE0ELS1G_0ELNS1D_7ScaleInE1ELS1H_1ELNS1D_9SparseSelE0EEEEEENSK_INS5_IJSC_SB_SB_EEENS5_IJSB_NSA_ILi0EEES1M_EEEEENS5_IJNS4_10UnderscoreES1P_S1P_EEEEENS4_23SM90_TMA_LOAD_MULTICASTENS4_14ComposedLayoutINS4_7SwizzleILi3ELi4ELi3EEENS4_25smem_sparse_ptr_flag_bitsILi2ELi16EEENSK_INS5_IJNS5_IJSB_SQ_EEENS5_IJSC_NSA_ILi64EEEEEEEEENS5_IJNS5_IJS1M_SG_EEESN_EEEEEEEvNS4_8identityENS4_13SM90_TMA_LOADENS1T_IS1V_NS4_18smem_ptr_flag_bitsILi16EEENSK_INS5_IJSQ_S1Z_EEENS5_IJS1Z_SB_EEEEEEEvS26_EENS_8epilogue10collective6detail29Sm90TmaWarpSpecializedAdapterINS2G_15DefaultEpilogueIfNS5_IJSB_llEEES2K_NS2F_6thread17LinearCombinationIfLi1EffLNS2L_9ScaleType4KindE0ELNS_15FloatRoundStyleE2EfEENS1_15EpilogueDefaultEEEEEvvEEEEvNT_6ParamsE,"a",@progbits
	.sectionflags	@""
	.align	4
.nv.constant0._ZN7cutlass13device_kernelINS_4gemm6kernel13GemmUniversalIN4cute5tupleIJiiiiEEENS1_10collective13CollectiveMmaINS1_40MainloopSm90TmaGmmaWarpSpecializedSparseILi2ENS5_IJNS4_1CILi1EEENSA_ILi2EEESB_EEENS1_35KernelTmaWarpSpecializedCooperativeEEENS5_IJNSA_ILi128EEENSA_ILi256EEESG_EEENS_6half_tENS5_IJNS4_6LayoutINS5_IJiNS5_IJSC_iEEEiEEENS5_IJlNS5_IJSB_SC_EEElEEEEENSK_INS5_IJNS5_IJNS5_IJNSA_ILi8EEESC_NSA_ILi4EEEEEEiEEENS5_IJNS5_IJNSA_ILi16EEESC_SR_EEEiEEEiEEENS5_IJNS5_IJNS5_IJSG_SU_NSA_ILi2048EEEEEENSA_ILi8192EEEEEENS5_IJNS5_IJSB_NSA_ILi1024EEENSA_ILi32EEEEEElEEElEEEEEEEESJ_NS5_IJlSB_lEEENS4_8TiledMMAINS4_8MMA_AtomIJNS4_4SM904GMMA6SPARSE27GMMA_64x256x32_F32F16F16_SSILNS1D_5MajorE0ELS1G_0ELNS1D_7ScaleInE1ELS1H_1ELNS1D_9SparseSelE0EEEEEENSK_INS5_IJSC_SB_SB_EEENS5_IJSB_NSA_ILi0EEES1M_EEEEENS5_IJNS4_10UnderscoreES1P_S1P_EEEEENS4_23SM90_TMA_LOAD_MULTICASTENS4_14ComposedLayoutINS4_7SwizzleILi3ELi4ELi3EEENS4_25smem_sparse_ptr_flag_bitsILi2ELi16EEENSK_INS5_IJNS5_IJSB_SQ_EEENS5_IJSC_NSA_ILi64EEEEEEEEENS5_IJNS5_IJS1M_SG_EEESN_EEEEEEEvNS4_8identityENS4_13SM90_TMA_LOADENS1T_IS1V_NS4_18smem_ptr_flag_bitsILi16EEENSK_INS5_IJSQ_S1Z_EEENS5_IJS1Z_SB_EEEEEEEvS26_EENS_8epilogue10collective6detail29Sm90TmaWarpSpecializedAdapterINS2G_15DefaultEpilogueIfNS5_IJSB_llEEES2K_NS2F_6thread17LinearCombinationIfLi1EffLNS2L_9ScaleType4KindE0ELNS_15FloatRoundStyleE2EfEENS1_15EpilogueDefaultEEEEEvvEEEEvNT_6ParamsE:
	.zero		1920


//--------------------- SYMBOLS --------------------------

	.type		.nv.reservedSmem.offset0,@object
	.size		.nv.reservedSmem.offset0,0x4
